//
// Generated by NVIDIA NVVM Compiler
//
// Compiler Build ID: CL-36424714
// Cuda compilation tools, release 13.0, V13.0.88
// Based on NVVM 20.0.0
//

.version 9.0
.target sm_100
.address_size 64

	// .globl	_Z11init_kernelPiii
.extern .shared .align 16 .b8 shared_data[];

.visible .entry _Z11init_kernelPiii(
	.param .u64 .ptr .align 1 _Z11init_kernelPiii_param_0,
	.param .u32 _Z11init_kernelPiii_param_1,
	.param .u32 _Z11init_kernelPiii_param_2
)
{
	.reg .b16 	%rs<8>;
	.reg .b32 	%r<16>;
	.reg .b64 	%rd<5>;

	ld.param.u64 	%rd1, [_Z11init_kernelPiii_param_0];
	ld.param.u32 	%r1, [_Z11init_kernelPiii_param_2];
	cvta.to.global.u64 	%rd2, %rd1;
	mov.u32 	%r2, %ntid.x;
	div.u32 	%r3, %r2, %r1;
	mov.u32 	%r4, %nctaid.y;
	cvt.u16.u32 	%rs1, %r3;
	cvt.u16.u32 	%rs2, %r4;
	div.u16 	%rs3, %rs1, %rs2;
	cvt.u32.u16 	%r5, %rs3;
	mov.u32 	%r6, %tid.x;
	cvt.u16.u32 	%rs4, %r6;
	div.u16 	%rs5, %rs4, %rs1;
	mul.lo.s16 	%rs6, %rs5, %rs1;
	sub.s16 	%rs7, %rs4, %rs6;
	cvt.u32.u16 	%r7, %rs7;
	mov.u32 	%r8, %ctaid.y;
	cvt.u32.u16 	%r9, %rs5;
	mad.lo.s32 	%r10, %r8, %r5, %r9;
	mad.lo.s32 	%r11, %r10, %r3, %r7;
	mul.hi.u32 	%r12, %r11, -1431655765;
	shr.u32 	%r13, %r12, 1;
	mul.lo.s32 	%r14, %r13, 3;
	sub.s32 	%r15, %r11, %r14;
	mul.wide.u32 	%rd3, %r11, 4;
	add.s64 	%rd4, %rd2, %rd3;
	st.global.u32 	[%rd4], %r15;
	ret;

}
	// .globl	_Z11life_kernelPiS_iiii
.visible .entry _Z11life_kernelPiS_iiii(
	.param .u64 .ptr .align 1 _Z11life_kernelPiS_iiii_param_0,
	.param .u64 .ptr .align 1 _Z11life_kernelPiS_iiii_param_1,
	.param .u32 _Z11life_kernelPiS_iiii_param_2,
	.param .u32 _Z11life_kernelPiS_iiii_param_3,
	.param .u32 _Z11life_kernelPiS_iiii_param_4,
	.param .u32 _Z11life_kernelPiS_iiii_param_5
)
{
	.reg .pred 	%p<35>;
	.reg .b16 	%rs<25>;
	.reg .b32 	%r<156>;
	.reg .b64 	%rd<22>;

	ld.param.u64 	%rd6, [_Z11life_kernelPiS_iiii_param_0];
	ld.param.u64 	%rd5, [_Z11life_kernelPiS_iiii_param_1];
	ld.param.u32 	%r53, [_Z11life_kernelPiS_iiii_param_2];
	ld.param.u32 	%r52, [_Z11life_kernelPiS_iiii_param_3];
	ld.param.s32 	%rd7, [_Z11life_kernelPiS_iiii_param_4];
	ld.param.u32 	%r54, [_Z11life_kernelPiS_iiii_param_5];
	cvta.to.global.u64 	%rd1, %rd6;
	mov.u32 	%r55, %ntid.x;
	div.u32 	%r1, %r55, %r54;
	mov.u32 	%r56, %nctaid.y;
	cvt.u16.u32 	%rs1, %r1;
	cvt.u16.u32 	%rs5, %r56;
	div.u16 	%rs6, %rs1, %rs5;
	cvt.u32.u16 	%r57, %rs6;
	mov.u32 	%r58, %tid.x;
	cvt.u16.u32 	%rs7, %r58;
	div.u16 	%rs8, %rs7, %rs1;
	mul.lo.s16 	%rs9, %rs8, %rs1;
	sub.s16 	%rs2, %rs7, %rs9;
	cvt.u32.u16 	%r2, %rs2;
	mov.u32 	%r59, %ctaid.y;
	cvt.u32.u16 	%r60, %rs8;
	mad.lo.s32 	%r3, %r59, %r57, %r60;
	rem.u32 	%r4, %r3, %r57;
	rem.s32 	%r61, %r2, %r53;
	rem.s32 	%r62, %r3, %r52;
	cvt.u64.u32 	%rd8, %r62;
	shr.u64 	%rd2, %rd7, 2;
	cvt.u64.u32 	%rd3, %r61;
	mad.lo.s64 	%rd4, %rd2, %rd8, %rd3;
	shl.b64 	%rd9, %rd4, 2;
	add.s64 	%rd10, %rd1, %rd9;
	ld.global.u32 	%r63, [%rd10];
	mad.lo.s32 	%r5, %r1, %r4, %r1;
	add.s32 	%r64, %r5, %r2;
	shl.b32 	%r65, %r64, 2;
	mov.u32 	%r66, shared_data;
	add.s32 	%r6, %r66, %r65;
	st.shared.u32 	[%r6], %r63;
	setp.eq.s32 	%p1, %r4, 3;
	@%p1 bra 	$L__BB1_3;
	setp.ne.s32 	%p2, %r4, 0;
	@%p2 bra 	$L__BB1_4;
	add.s32 	%r74, %r3, -1;
	rem.s32 	%r75, %r74, %r52;
	cvt.s64.s32 	%rd15, %r75;
	mad.lo.s64 	%rd16, %rd2, %rd15, %rd3;
	shl.b64 	%rd17, %rd16, 2;
	add.s64 	%rd18, %rd1, %rd17;
	ld.global.u32 	%r76, [%rd18];
	shl.b32 	%r77, %r2, 2;
	add.s32 	%r79, %r66, %r77;
	st.shared.u32 	[%r79], %r76;
	bra.uni 	$L__BB1_4;
$L__BB1_3:
	add.s32 	%r67, %r3, 1;
	rem.s32 	%r68, %r67, %r52;
	cvt.u64.u32 	%rd11, %r68;
	mad.lo.s64 	%rd12, %rd2, %rd11, %rd3;
	shl.b64 	%rd13, %rd12, 2;
	add.s64 	%rd14, %rd1, %rd13;
	ld.global.u32 	%r69, [%rd14];
	mad.lo.s32 	%r70, %r1, 5, %r2;
	shl.b32 	%r71, %r70, 2;
	add.s32 	%r73, %r66, %r71;
	st.shared.u32 	[%r73], %r69;
$L__BB1_4:
	bar.sync 	0;
	ld.shared.u32 	%r7, [%r6];
	add.s32 	%r8, %r1, -1;
	setp.eq.s16 	%p3, %rs2, 0;
	selp.b32 	%r80, %r8, %r2, %p3;
	add.s32 	%r81, %r2, -1;
	selp.b32 	%r82, %r8, %r81, %p3;
	cvt.u16.u32 	%rs10, %r82;
	rem.s16 	%rs11, %rs10, %rs1;
	cvt.s32.s16 	%r83, %rs11;
	mul.lo.s32 	%r9, %r4, %r1;
	add.s32 	%r84, %r9, %r83;
	shl.b32 	%r85, %r84, 2;
	add.s32 	%r87, %r66, %r85;
	ld.shared.u32 	%r10, [%r87];
	setp.eq.s32 	%p4, %r10, 2;
	selp.u32 	%r144, 1, 0, %p4;
	setp.eq.s32 	%p5, %r10, 1;
	selp.u32 	%r145, 1, 0, %p5;
	setp.lt.s32 	%p6, %r80, 0;
	selp.b32 	%r13, %r8, %r80, %p6;
	cvt.u16.u32 	%rs3, %r13;
	rem.s16 	%rs12, %rs3, %rs1;
	cvt.s32.s16 	%r88, %rs12;
	add.s32 	%r89, %r9, %r88;
	shl.b32 	%r90, %r89, 2;
	add.s32 	%r91, %r66, %r90;
	ld.shared.u32 	%r14, [%r91];
	setp.eq.s32 	%p7, %r14, 1;
	@%p7 bra 	$L__BB1_7;
	setp.ne.s32 	%p8, %r14, 2;
	@%p8 bra 	$L__BB1_8;
	setp.eq.s32 	%p9, %r10, 2;
	selp.b32 	%r144, 2, 1, %p9;
	bra.uni 	$L__BB1_8;
$L__BB1_7:
	setp.eq.s32 	%p10, %r10, 1;
	selp.b32 	%r145, 2, 1, %p10;
$L__BB1_8:
	add.s16 	%rs13, %rs3, 1;
	rem.u16 	%rs14, %rs13, %rs1;
	cvt.u32.u16 	%r93, %rs14;
	add.s32 	%r94, %r9, %r93;
	shl.b32 	%r95, %r94, 2;
	add.s32 	%r97, %r66, %r95;
	ld.shared.u32 	%r92, [%r97];
	setp.eq.s32 	%p11, %r92, 1;
	@%p11 bra 	$L__BB1_11;
	setp.ne.s32 	%p12, %r92, 2;
	@%p12 bra 	$L__BB1_12;
	add.s32 	%r144, %r144, 1;
	bra.uni 	$L__BB1_12;
$L__BB1_11:
	add.s32 	%r145, %r145, 1;
$L__BB1_12:
	setp.gt.s32 	%p13, %r13, 0;
	selp.b32 	%r23, %r13, %r8, %p13;
	add.s32 	%r98, %r13, -1;
	selp.b32 	%r99, %r98, %r8, %p13;
	cvt.u16.u32 	%rs15, %r99;
	rem.s16 	%rs16, %rs15, %rs1;
	cvt.s32.s16 	%r100, %rs16;
	add.s32 	%r101, %r5, %r100;
	shl.b32 	%r102, %r101, 2;
	add.s32 	%r104, %r66, %r102;
	ld.shared.u32 	%r24, [%r104];
	setp.eq.s32 	%p14, %r24, 1;
	@%p14 bra 	$L__BB1_15;
	setp.ne.s32 	%p15, %r24, 2;
	@%p15 bra 	$L__BB1_16;
	add.s32 	%r144, %r144, 1;
	bra.uni 	$L__BB1_16;
$L__BB1_15:
	add.s32 	%r145, %r145, 1;
$L__BB1_16:
	setp.gt.s32 	%p16, %r24, 0;
	selp.u32 	%r105, 1, 0, %p16;
	setp.gt.s32 	%p17, %r14, 0;
	selp.u32 	%r106, 1, 0, %p17;
	add.s32 	%r29, %r106, %r105;
	cvt.u16.u32 	%rs17, %r23;
	add.s16 	%rs18, %rs17, 1;
	rem.u16 	%rs19, %rs18, %rs1;
	cvt.u32.u16 	%r107, %rs19;
	add.s32 	%r108, %r5, %r107;
	shl.b32 	%r109, %r108, 2;
	add.s32 	%r111, %r66, %r109;
	ld.shared.u32 	%r30, [%r111];
	setp.eq.s32 	%p18, %r30, 1;
	@%p18 bra 	$L__BB1_19;
	setp.ne.s32 	%p19, %r30, 2;
	@%p19 bra 	$L__BB1_20;
	add.s32 	%r144, %r144, 1;
	bra.uni 	$L__BB1_20;
$L__BB1_19:
	add.s32 	%r145, %r145, 1;
$L__BB1_20:
	setp.gt.s32 	%p20, %r30, 0;
	selp.u32 	%r113, 1, 0, %p20;
	add.s32 	%r35, %r29, %r113;
	setp.gt.s32 	%p21, %r23, 0;
	selp.b32 	%r36, %r23, %r8, %p21;
	add.s32 	%r114, %r23, -1;
	selp.b32 	%r115, %r114, %r8, %p21;
	cvt.u16.u32 	%rs20, %r115;
	rem.s16 	%rs21, %rs20, %rs1;
	cvt.s32.s16 	%r116, %rs21;
	shl.b32 	%r117, %r1, 1;
	add.s32 	%r37, %r9, %r117;
	add.s32 	%r118, %r37, %r116;
	shl.b32 	%r119, %r118, 2;
	add.s32 	%r121, %r66, %r119;
	ld.shared.u32 	%r112, [%r121];
	setp.eq.s32 	%p22, %r112, 1;
	@%p22 bra 	$L__BB1_23;
	setp.ne.s32 	%p23, %r112, 2;
	@%p23 bra 	$L__BB1_24;
	add.s32 	%r144, %r144, 1;
	bra.uni 	$L__BB1_24;
$L__BB1_23:
	add.s32 	%r145, %r145, 1;
$L__BB1_24:
	setp.lt.s32 	%p24, %r36, 0;
	selp.b32 	%r122, %r8, %r36, %p24;
	cvt.u16.u32 	%rs4, %r122;
	rem.s16 	%rs22, %rs4, %rs1;
	cvt.s32.s16 	%r123, %rs22;
	add.s32 	%r124, %r37, %r123;
	shl.b32 	%r125, %r124, 2;
	add.s32 	%r127, %r66, %r125;
	ld.shared.u32 	%r42, [%r127];
	setp.eq.s32 	%p25, %r42, 1;
	@%p25 bra 	$L__BB1_27;
	setp.ne.s32 	%p26, %r42, 2;
	@%p26 bra 	$L__BB1_28;
	add.s32 	%r144, %r144, 1;
	bra.uni 	$L__BB1_28;
$L__BB1_27:
	add.s32 	%r145, %r145, 1;
$L__BB1_28:
	setp.gt.s32 	%p27, %r42, 0;
	selp.u32 	%r129, 1, 0, %p27;
	add.s32 	%r47, %r35, %r129;
	add.s16 	%rs23, %rs4, 1;
	rem.u16 	%rs24, %rs23, %rs1;
	cvt.u32.u16 	%r130, %rs24;
	add.s32 	%r131, %r37, %r130;
	shl.b32 	%r132, %r131, 2;
	add.s32 	%r134, %r66, %r132;
	ld.shared.u32 	%r128, [%r134];
	setp.eq.s32 	%p28, %r128, 1;
	@%p28 bra 	$L__BB1_31;
	setp.ne.s32 	%p29, %r128, 2;
	@%p29 bra 	$L__BB1_32;
	add.s32 	%r144, %r144, 1;
	bra.uni 	$L__BB1_32;
$L__BB1_31:
	add.s32 	%r145, %r145, 1;
$L__BB1_32:
	setp.eq.s32 	%p30, %r47, 1;
	cvta.to.global.u64 	%rd19, %rd5;
	add.s32 	%r135, %r145, %r144;
	setp.gt.u32 	%p31, %r135, 3;
	selp.b32 	%r137, 0, %r7, %p31;
	selp.b32 	%r138, 0, %r137, %p30;
	setp.eq.s32 	%p32, %r135, 3;
	setp.eq.s32 	%p33, %r7, 0;
	setp.gt.u32 	%p34, %r144, %r145;
	selp.b32 	%r139, 2, 1, %p34;
	selp.b32 	%r140, %r139, %r138, %p33;
	selp.b32 	%r141, %r140, %r138, %p32;
	add.s64 	%rd21, %rd19, %rd9;
	st.global.u32 	[%rd21], %r141;
	ret;

}


// ===== COMPILED SASS (sm_100) =====

	.target	sm_100

	.elftype	@"ET_EXEC"


//--------------------- .note.nv.tkinfo           --------------------------
	.section	.note.nv.tkinfo,"",@"SHT_NOTE"
	.sectionflags	@"SHF_NOTE_NV_TKINFO"
	.tkinfo
        /*0018*/ 	.word	0x00000002
        /*0030*/ 	.string	""
        /*0030*/ 	.string	"ptxas"
        /*0030*/ 	.string	"Cuda compilation tools, release 13.0, V13.0.88"
        /*0030*/ 	.string	"Build cuda_13.0.r13.0/compiler.36424714_0"
        /*0030*/ 	.string	"-arch sm_100 -m 64 "



//--------------------- .note.nv.cuinfo           --------------------------
	.section	.note.nv.cuinfo,"",@"SHT_NOTE"
	.sectionflags	@"SHF_NOTE_NV_CUINFO"
        /*0018*/ 	.short	0x0002
        /*001a*/ 	.short	0x0064
        /*001c*/ 	.short	0x0082
	.zero		2


//--------------------- .nv.info                  --------------------------
	.section	.nv.info,"",@"SHT_CUDA_INFO"
	.align	4


	//----- nvinfo : EIATTR_REGCOUNT
	.align		4
        /*0000*/ 	.byte	0x04, 0x2f
        /*0002*/ 	.short	(.L_1 - .L_0)
	.align		4
.L_0:
        /*0004*/ 	.word	index@(_Z11init_kernelPiii)
        /*0008*/ 	.word	0x0000000d


	//----- nvinfo : EIATTR_FRAME_SIZE
	.align		4
.L_1:
        /*000c*/ 	.byte	0x04, 0x11
        /*000e*/ 	.short	(.L_3 - .L_2)
	.align		4
.L_2:
        /*0010*/ 	.word	index@($__internal_3_$__cuda_sm20_div_u16)
        /*0014*/ 	.word	0x00000000


	//----- nvinfo : EIATTR_FRAME_SIZE
	.align		4
.L_3:
        /*0018*/ 	.byte	0x04, 0x11
        /*001a*/ 	.short	(.L_5 - .L_4)
	.align		4
.L_4:
        /*001c*/ 	.word	index@(_Z11init_kernelPiii)
        /*0020*/ 	.word	0x00000000


	//----- nvinfo : EIATTR_REGCOUNT
	.align		4
.L_5:
        /*0024*/ 	.byte	0x04, 0x2f
        /*0026*/ 	.short	(.L_7 - .L_6)
	.align		4
.L_6:
        /*0028*/ 	.word	index@(_Z11life_kernelPiS_iiii)
        /*002c*/ 	.word	0x00000018


	//----- nvinfo : EIATTR_FRAME_SIZE
	.align		4
.L_7:
        /*0030*/ 	.byte	0x04, 0x11
        /*0032*/ 	.short	(.L_9 - .L_8)
	.align		4
.L_8:
        /*0034*/ 	.word	index@($__internal_2_$__cuda_sm20_rem_u16)
        /*0038*/ 	.word	0x00000000


	//----- nvinfo : EIATTR_FRAME_SIZE
	.align		4
.L_9:
        /*003c*/ 	.byte	0x04, 0x11
        /*003e*/ 	.short	(.L_11 - .L_10)
	.align		4
.L_10:
        /*0040*/ 	.word	index@($__internal_1_$__cuda_sm20_rem_s16)
        /*0044*/ 	.word	0x00000000


	//----- nvinfo : EIATTR_FRAME_SIZE
	.align		4
.L_11:
        /*0048*/ 	.byte	0x04, 0x11
        /*004a*/ 	.short	(.L_13 - .L_12)
	.align		4
.L_12:
        /*004c*/ 	.word	index@($__internal_0_$__cuda_sm20_div_u16)
        /*0050*/ 	.word	0x00000000


	//----- nvinfo : EIATTR_FRAME_SIZE
	.align		4
.L_13:
        /*0054*/ 	.byte	0x04, 0x11
        /*0056*/ 	.short	(.L_15 - .L_14)
	.align		4
.L_14:
        /*0058*/ 	.word	index@(_Z11life_kernelPiS_iiii)
        /*005c*/ 	.word	0x00000000


	//----- nvinfo : EIATTR_MIN_STACK_SIZE
	.align		4
.L_15:
        /*0060*/ 	.byte	0x04, 0x12
        /*0062*/ 	.short	(.L_17 - .L_16)
	.align		4
.L_16:
        /*0064*/ 	.word	index@(_Z11life_kernelPiS_iiii)
        /*0068*/ 	.word	0x00000000


	//----- nvinfo : EIATTR_MIN_STACK_SIZE
	.align		4
.L_17:
        /*006c*/ 	.byte	0x04, 0x12
        /*006e*/ 	.short	(.L_19 - .L_18)
	.align		4
.L_18:
        /*0070*/ 	.word	index@(_Z11init_kernelPiii)
        /*0074*/ 	.word	0x00000000
.L_19:


//--------------------- .nv.compat                --------------------------
	.section	.nv.compat,"",@"SHT_CUDA_COMPAT_INFO"
	.align	4
        /*0000*/ 	.byte	0x02, 0x09, 0x00, 0x00, 0x02, 0x02, 0x01, 0x00, 0x02, 0x05, 0x05, 0x00, 0x03, 0x07, 0x01, 0x01
        /*0010*/ 	.byte	0x02, 0x03, 0x00, 0x00, 0x02, 0x06, 0x01, 0x00, 0x04, 0x0b, 0x08, 0x00, 0x01, 0x00, 0x00, 0x00
        /*0020*/ 	.byte	0x00, 0x00, 0x00, 0x00


//--------------------- .nv.info._Z11life_kernelPiS_iiii --------------------------
	.section	.nv.info._Z11life_kernelPiS_iiii,"",@"SHT_CUDA_INFO"
	.sectionflags	@""
	.align	4


	//----- nvinfo : EIATTR_CUDA_API_VERSION
	.align		4
        /*0000*/ 	.byte	0x04, 0x37
        /*0002*/ 	.short	(.L_21 - .L_20)
.L_20:
        /*0004*/ 	.word	0x00000082


	//----- nvinfo : EIATTR_KPARAM_INFO
	.align		4
.L_21:
        /*0008*/ 	.byte	0x04, 0x17
        /*000a*/ 	.short	(.L_23 - .L_22)
.L_22:
        /*000c*/ 	.word	0x00000000
        /*0010*/ 	.short	0x0005
        /*0012*/ 	.short	0x001c
        /*0014*/ 	.byte	0x00, 0xf0, 0x11, 0x00


	//----- nvinfo : EIATTR_KPARAM_INFO
	.align		4
.L_23:
        /*0018*/ 	.byte	0x04, 0x17
        /*001a*/ 	.short	(.L_25 - .L_24)
.L_24:
        /*001c*/ 	.word	0x00000000
        /*0020*/ 	.short	0x0004
        /*0022*/ 	.short	0x0018
        /*0024*/ 	.byte	0x00, 0xf0, 0x11, 0x00


	//----- nvinfo : EIATTR_KPARAM_INFO
	.align		4
.L_25:
        /*0028*/ 	.byte	0x04, 0x17
        /*002a*/ 	.short	(.L_27 - .L_26)
.L_26:
        /*002c*/ 	.word	0x00000000
        /*0030*/ 	.short	0x0003
        /*0032*/ 	.short	0x0014
        /*0034*/ 	.byte	0x00, 0xf0, 0x11, 0x00


	//----- nvinfo : EIATTR_KPARAM_INFO
	.align		4
.L_27:
        /*0038*/ 	.byte	0x04, 0x17
        /*003a*/ 	.short	(.L_29 - .L_28)
.L_28:
        /*003c*/ 	.word	0x00000000
        /*0040*/ 	.short	0x0002
        /*0042*/ 	.short	0x0010
        /*0044*/ 	.byte	0x00, 0xf0, 0x11, 0x00


	//----- nvinfo : EIATTR_KPARAM_INFO
	.align		4
.L_29:
        /*0048*/ 	.byte	0x04, 0x17
        /*004a*/ 	.short	(.L_31 - .L_30)
.L_30:
        /*004c*/ 	.word	0x00000000
        /*0050*/ 	.short	0x0001
        /*0052*/ 	.short	0x0008
        /*0054*/ 	.byte	0x00, 0xf5, 0x21, 0x00


	//----- nvinfo : EIATTR_KPARAM_INFO
	.align		4
.L_31:
        /*0058*/ 	.byte	0x04, 0x17
        /*005a*/ 	.short	(.L_33 - .L_32)
.L_32:
        /*005c*/ 	.word	0x00000000
        /*0060*/ 	.short	0x0000
        /*0062*/ 	.short	0x0000
        /*0064*/ 	.byte	0x00, 0xf5, 0x21, 0x00


	//----- nvinfo : EIATTR_SPARSE_MMA_MASK
	.align		4
.L_33:
        /*0068*/ 	.byte	0x03, 0x50
        /*006a*/ 	.short	0x0000


	//----- nvinfo : EIATTR_MAXREG_COUNT
	.align		4
        /*006c*/ 	.byte	0x03, 0x1b
        /*006e*/ 	.short	0x00ff


	//----- nvinfo : EIATTR_NUM_BARRIERS
	.align		4
        /*0070*/ 	.byte	0x02, 0x4c
        /*0072*/ 	.byte	0x01
	.zero		1


	//----- nvinfo : EIATTR_MERCURY_ISA_VERSION
	.align		4
        /*0074*/ 	.byte	0x03, 0x5f
        /*0076*/ 	.short	0x0101


	//----- nvinfo : EIATTR_VRC_CTA_INIT_COUNT
	.align		4
        /*0078*/ 	.byte	0x02, 0x4a
	.zero		1
	.zero		1


	//----- nvinfo : EIATTR_EXIT_INSTR_OFFSETS
	.align		4
        /*007c*/ 	.byte	0x04, 0x1c
        /*007e*/ 	.short	(.L_35 - .L_34)


	//   ....[0]....
.L_34:
        /*0080*/ 	.word	0x000016f0


	//----- nvinfo : EIATTR_CRS_STACK_SIZE
	.align		4
.L_35:
        /*0084*/ 	.byte	0x04, 0x1e
        /*0086*/ 	.short	(.L_37 - .L_36)
.L_36:
        /*0088*/ 	.word	0x00000000


	//----- nvinfo : EIATTR_CBANK_PARAM_SIZE
	.align		4
.L_37:
        /*008c*/ 	.byte	0x03, 0x19
        /*008e*/ 	.short	0x0020


	//----- nvinfo : EIATTR_PARAM_CBANK
	.align		4
        /*0090*/ 	.byte	0x04, 0x0a
        /*0092*/ 	.short	(.L_39 - .L_38)
	.align		4
.L_38:
        /*0094*/ 	.word	index@(.nv.constant0._Z11life_kernelPiS_iiii)
        /*0098*/ 	.short	0x0380
        /*009a*/ 	.short	0x0020


	//----- nvinfo : EIATTR_SW_WAR
	.align		4
.L_39:
        /*009c*/ 	.byte	0x04, 0x36
        /*009e*/ 	.short	(.L_41 - .L_40)
.L_40:
        /*00a0*/ 	.word	0x00000008
.L_41:


//--------------------- .nv.info._Z11init_kernelPiii --------------------------
	.section	.nv.info._Z11init_kernelPiii,"",@"SHT_CUDA_INFO"
	.sectionflags	@""
	.align	4


	//----- nvinfo : EIATTR_CUDA_API_VERSION
	.align		4
        /*0000*/ 	.byte	0x04, 0x37
        /*0002*/ 	.short	(.L_43 - .L_42)
.L_42:
        /*0004*/ 	.word	0x00000082


	//----- nvinfo : EIATTR_KPARAM_INFO
	.align		4
.L_43:
        /*0008*/ 	.byte	0x04, 0x17
        /*000a*/ 	.short	(.L_45 - .L_44)
.L_44:
        /*000c*/ 	.word	0x00000000
        /*0010*/ 	.short	0x0002
        /*0012*/ 	.short	0x000c
        /*0014*/ 	.byte	0x00, 0xf0, 0x11, 0x00


	//----- nvinfo : EIATTR_KPARAM_INFO
	.align		4
.L_45:
        /*0018*/ 	.byte	0x04, 0x17
        /*001a*/ 	.short	(.L_47 - .L_46)
.L_46:
        /*001c*/ 	.word	0x00000000
        /*0020*/ 	.short	0x0001
        /*0022*/ 	.short	0x0008
        /*0024*/ 	.byte	0x00, 0xf0, 0x11, 0x00


	//----- nvinfo : EIATTR_KPARAM_INFO
	.align		4
.L_47:
        /*0028*/ 	.byte	0x04, 0x17
        /*002a*/ 	.short	(.L_49 - .L_48)
.L_48:
        /*002c*/ 	.word	0x00000000
        /*0030*/ 	.short	0x0000
        /*0032*/ 	.short	0x0000
        /*0034*/ 	.byte	0x00, 0xf5, 0x21, 0x00


	//----- nvinfo : EIATTR_SPARSE_MMA_MASK
	.align		4
.L_49:
        /*0038*/ 	.byte	0x03, 0x50
        /*003a*/ 	.short	0x0000


	//----- nvinfo : EIATTR_MAXREG_COUNT
	.align		4
        /*003c*/ 	.byte	0x03, 0x1b
        /*003e*/ 	.short	0x00ff


	//----- nvinfo : EIATTR_MERCURY_ISA_VERSION
	.align		4
        /*0040*/ 	.byte	0x03, 0x5f
        /*0042*/ 	.short	0x0101


	//----- nvinfo : EIATTR_VRC_CTA_INIT_COUNT
	.align		4
        /*0044*/ 	.byte	0x02, 0x4a
	.zero		1
	.zero		1


	//----- nvinfo : EIATTR_EXIT_INSTR_OFFSETS
	.align		4
        /*0048*/ 	.byte	0x04, 0x1c
        /*004a*/ 	.short	(.L_51 - .L_50)


	//   ....[0]....
.L_50:
        /*004c*/ 	.word	0x00000330


	//----- nvinfo : EIATTR_CRS_STACK_SIZE
	.align		4
.L_51:
        /*0050*/ 	.byte	0x04, 0x1e
        /*0052*/ 	.short	(.L_53 - .L_52)
.L_52:
        /*0054*/ 	.word	0x00000000


	//----- nvinfo : EIATTR_CBANK_PARAM_SIZE
	.align		4
.L_53:
        /*0058*/ 	.byte	0x03, 0x19
        /*005a*/ 	.short	0x0010


	//----- nvinfo : EIATTR_PARAM_CBANK
	.align		4
        /*005c*/ 	.byte	0x04, 0x0a
        /*005e*/ 	.short	(.L_55 - .L_54)
	.align		4
.L_54:
        /*0060*/ 	.word	index@(.nv.constant0._Z11init_kernelPiii)
        /*0064*/ 	.short	0x0380
        /*0066*/ 	.short	0x0010


	//----- nvinfo : EIATTR_SW_WAR
	.align		4
.L_55:
        /*0068*/ 	.byte	0x04, 0x36
        /*006a*/ 	.short	(.L_57 - .L_56)
.L_56:
        /*006c*/ 	.word	0x00000008
.L_57:


//--------------------- .nv.callgraph             --------------------------
	.section	.nv.callgraph,"",@"SHT_CUDA_CALLGRAPH"
	.align	4
	.sectionentsize	8
	.align		4
        /*0000*/ 	.word	0x00000000
	.align		4
        /*0004*/ 	.word	0xffffffff
	.align		4
        /*0008*/ 	.word	0x00000000
	.align		4
        /*000c*/ 	.word	0xfffffffe
	.align		4
        /*0010*/ 	.word	0x00000000
	.align		4
        /*0014*/ 	.word	0xfffffffd
	.align		4
        /*0018*/ 	.word	0x00000000
	.align		4
        /*001c*/ 	.word	0xfffffffc


//--------------------- .text._Z11life_kernelPiS_iiii --------------------------
	.section	.text._Z11life_kernelPiS_iiii,"ax",@progbits
	.align	128
        .global         _Z11life_kernelPiS_iiii
        .type           _Z11life_kernelPiS_iiii,@function
        .size           _Z11life_kernelPiS_iiii,(.L_x_28 - _Z11life_kernelPiS_iiii)
        .other          _Z11life_kernelPiS_iiii,@"STO_CUDA_ENTRY STV_DEFAULT"
_Z11life_kernelPiS_iiii:
.text._Z11life_kernelPiS_iiii:
[----:B------:R-:W-:Y:S08]  /*0000*/  LDC R1, c[0x0][0x37c] ;  /* 0x0000df00ff017b82 */ /* 0x000ff00000000800 */
[----:B------:R-:W0:Y:S01]  /*0010*/  LDC R6, c[0x0][0x39c] ;  /* 0x0000e700ff067b82 */ /* 0x000e220000000800 */
[----:B------:R-:W1:Y:S01]  /*0020*/  LDCU UR4, c[0x0][0x360] ;  /* 0x00006c00ff0477ac */ /* 0x000e620008000800 */
[----:B------:R-:W-:Y:S01]  /*0030*/  MOV R10, 0x1b0 ;  /* 0x000001b0000a7802 */ /* 0x000fe20000000f00 */
[----:B0-----:R-:W0:Y:S01]  /*0040*/  I2F.U32.RP R4, R6 ;  /* 0x0000000600047306 */ /* 0x001e220000209000 */
[----:B------:R-:W-:-:S07]  /*0050*/  ISETP.NE.U32.AND P2, PT, R6, RZ, PT ;  /* 0x000000ff0600720c */ /* 0x000fce0003f45070 */
[----:B0-----:R-:W0:Y:S02]  /*0060*/  MUFU.RCP R4, R4 ;  /* 0x0000000400047308 */ /* 0x001e240000001000 */
[----:B0-----:R-:W-:-:S06]  /*0070*/  VIADD R2, R4, 0xffffffe ;  /* 0x0ffffffe04027836 */ /* 0x001fcc0000000000 */
[----:B------:R0:W2:Y:S02]  /*0080*/  F2I.FTZ.U32.TRUNC.NTZ R3, R2 ;  /* 0x0000000200037305 */ /* 0x0000a4000021f000 */
[----:B0-----:R-:W-:Y:S02]  /*0090*/  IMAD.MOV.U32 R2, RZ, RZ, RZ ;  /* 0x000000ffff027224 */ /* 0x001fe400078e00ff */
[----:B--2---:R-:W-:-:S04]  /*00a0*/  IMAD.MOV R5, RZ, RZ, -R3 ;  /* 0x000000ffff057224 */ /* 0x004fc800078e0a03 */
[----:B------:R-:W-:-:S04]  /*00b0*/  IMAD R5, R5, R6, RZ ;  /* 0x0000000605057224 */ /* 0x000fc800078e02ff */
[----:B------:R-:W-:-:S06]  /*00c0*/  IMAD.HI.U32 R0, R3, R5, R2 ;  /* 0x0000000503007227 */ /* 0x000fcc00078e0002 */
[----:B-1----:R-:W-:-:S04]  /*00d0*/  IMAD.HI.U32 R0, R0, UR4, RZ ;  /* 0x0000000400007c27 */ /* 0x002fc8000f8e00ff */
[----:B------:R-:W-:-:S04]  /*00e0*/  IMAD.MOV R3, RZ, RZ, -R0 ;  /* 0x000000ffff037224 */ /* 0x000fc800078e0a00 */
[----:B------:R-:W-:Y:S01]  /*00f0*/  IMAD R3, R6, R3, UR4 ;  /* 0x0000000406037e24 */ /* 0x000fe2000f8e0203 */
[----:B------:R-:W0:Y:S04]  /*0100*/  LDCU UR4, c[0x0][0x374] ;  /* 0x00006e80ff0477ac */ /* 0x000e280008000800 */
[----:B------:R-:W-:-:S13]  /*0110*/  ISETP.GE.U32.AND P0, PT, R3, R6, PT ;  /* 0x000000060300720c */ /* 0x000fda0003f06070 */
[----:B------:R-:W-:Y:S01]  /*0120*/  @P0 IMAD.IADD R3, R3, 0x1, -R6 ;  /* 0x0000000103030824 */ /* 0x000fe200078e0a06 */
[----:B0-----:R-:W-:Y:S01]  /*0130*/  ULOP3.LUT UR4, UR4, 0xffff, URZ, 0xc0, !UPT ;  /* 0x0000ffff04047892 */ /* 0x001fe2000f8ec0ff */
[----:B------:R-:W-:-:S03]  /*0140*/  @P0 VIADD R0, R0, 0x1 ;  /* 0x0000000100000836 */ /* 0x000fc60000000000 */
[----:B------:R-:W-:Y:S02]  /*0150*/  ISETP.GE.U32.AND P1, PT, R3, R6, PT ;  /* 0x000000060300720c */ /* 0x000fe40003f26070 */
[----:B------:R-:W-:-:S11]  /*0160*/  IMAD.U32 R5, RZ, RZ, UR4 ;  /* 0x00000004ff057e24 */ /* 0x000fd6000f8e00ff */
[----:B------:R-:W-:Y:S01]  /*0170*/  @P1 VIADD R0, R0, 0x1 ;  /* 0x0000000100001836 */ /* 0x000fe20000000000 */
[----:B------:R-:W-:-:S04]  /*0180*/  @!P2 LOP3.LUT R0, RZ, R6, RZ, 0x33, !PT ;  /* 0x00000006ff00a212 */ /* 0x000fc800078e33ff */
[----:B------:R-:W-:-:S07]  /*0190*/  LOP3.LUT R9, R0, 0xffff, RZ, 0xc0, !PT ;  /* 0x0000ffff00097812 */ /* 0x000fce00078ec0ff */
[----:B------:R-:W-:Y:S05]  /*01a0*/  CALL.REL.NOINC `($__internal_0_$__cuda_sm20_div_u16) ;  /* 0x0000001400547944 */ /* 0x000fea0003c00000 */
[----:B------:R-:W0:Y:S01]  /*01b0*/  S2R R8, SR_TID.X ;  /* 0x0000000000087919 */ /* 0x000e220000002100 */
[----:B------:R-:W-:Y:S01]  /*01c0*/  IMAD.MOV.U32 R6, RZ, RZ, R2 ;  /* 0x000000ffff067224 */ /* 0x000fe200078e0002 */
[----:B------:R-:W-:Y:S02]  /*01d0*/  LOP3.LUT R13, R2, 0xffff, RZ, 0xc0, !PT ;  /* 0x0000ffff020d7812 */ /* 0x000fe400078ec0ff */
[----:B------:R-:W-:Y:S02]  /*01e0*/  LOP3.LUT R5, R0, 0xffff, RZ, 0xc0, !PT ;  /* 0x0000ffff00057812 */ /* 0x000fe400078ec0ff */
[----:B------:R-:W-:Y:S02]  /*01f0*/  MOV R10, 0x220 ;  /* 0x00000220000a7802 */ /* 0x000fe40000000f00 */
[----:B0-----:R-:W-:-:S07]  /*0200*/  LOP3.LUT R9, R8, 0xffff, RZ, 0xc0, !PT ;  /* 0x0000ffff08097812 */ /* 0x001fce00078ec0ff */
[----:B------:R-:W-:Y:S05]  /*0210*/  CALL.REL.NOINC `($__internal_0_$__cuda_sm20_div_u16) ;  /* 0x0000001400387944 */ /* 0x000fea0003c00000 */
[----:B------:R-:W0:Y:S01]  /*0220*/  LDC R16, c[0x0][0x390] ;  /* 0x0000e400ff107b82 */ /* 0x000e220000000800 */
[----:B------:R-:W-:Y:S01]  /*0230*/  PRMT R9, R0, 0x9910, RZ ;  /* 0x0000991000097816 */ /* 0x000fe200000000ff */
[----:B------:R-:W1:Y:S01]  /*0240*/  LDCU UR6, c[0x0][0x398] ;  /* 0x00007300ff0677ac */ /* 0x000e620008000800 */
[----:B------:R-:W-:Y:S01]  /*0250*/  PRMT R4, R2, 0x9910, RZ ;  /* 0x0000991002047816 */ /* 0x000fe200000000ff */
[----:B------:R-:W2:Y:S04]  /*0260*/  LDCU.64 UR10, c[0x0][0x380] ;  /* 0x00007000ff0a77ac */ /* 0x000ea80008000a00 */
[----:B------:R-:W3:Y:S01]  /*0270*/  LDC R15, c[0x0][0x394] ;  /* 0x0000e500ff0f7b82 */ /* 0x000ee20000000800 */
[----:B------:R-:W-:Y:S01]  /*0280*/  IMAD R4, R9, R4, RZ ;  /* 0x0000000409047224 */ /* 0x000fe200078e02ff */
[----:B------:R-:W4:Y:S03]  /*0290*/  LDCU.64 UR8, c[0x0][0x358] ;  /* 0x00006b00ff0877ac */ /* 0x000f260008000a00 */
[----:B------:R-:W-:-:S03]  /*02a0*/  IMAD.MOV R4, RZ, RZ, -R4 ;  /* 0x000000ffff047224 */ /* 0x000fc600078e0a04 */
[----:B------:R-:W5:Y:S02]  /*02b0*/  S2UR UR4, SR_CTAID.Y ;  /* 0x00000000000479c3 */ /* 0x000f640000002600 */
[----:B------:R-:W-:-:S05]  /*02c0*/  PRMT R11, R4, 0x7710, RZ ;  /* 0x00007710040b7816 */ /* 0x000fca00000000ff */
[----:B------:R-:W-:Y:S01]  /*02d0*/  IMAD.IADD R8, R11, 0x1, R8 ;  /* 0x000000010b087824 */ /* 0x000fe200078e0208 */
[----:B0-----:R-:W-:Y:S02]  /*02e0*/  IABS R12, R16 ;  /* 0x00000010000c7213 */ /* 0x001fe40000000000 */
[----:B------:R-:W-:Y:S02]  /*02f0*/  ISETP.NE.AND P3, PT, R16, RZ, PT ;  /* 0x000000ff1000720c */ /* 0x000fe40003f65270 */
[----:B------:R-:W0:Y:S01]  /*0300*/  I2F.RP R5, R12 ;  /* 0x0000000c00057306 */ /* 0x000e220000209400 */
[----:B------:R-:W-:Y:S02]  /*0310*/  LOP3.LUT R11, R8, 0xffff, RZ, 0xc0, !PT ;  /* 0x0000ffff080b7812 */ /* 0x000fe400078ec0ff */
[----:B---3--:R-:W-:-:S05]  /*0320*/  IABS R7, R15 ;  /* 0x0000000f00077213 */ /* 0x008fca0000000000 */
[----:B------:R-:W3:Y:S08]  /*0330*/  I2F.RP R10, R7 ;  /* 0x00000007000a7306 */ /* 0x000ef00000209400 */
[----:B0-----:R-:W0:Y:S08]  /*0340*/  MUFU.RCP R5, R5 ;  /* 0x0000000500057308 */ /* 0x001e300000001000 */
[----:B---3--:R-:W3:Y:S01]  /*0350*/  MUFU.RCP R10, R10 ;  /* 0x0000000a000a7308 */ /* 0x008ee20000001000 */
[----:B0-----:R-:W-:-:S07]  /*0360*/  VIADD R3, R5, 0xffffffe ;  /* 0x0ffffffe05037836 */ /* 0x001fce0000000000 */
[----:B------:R-:W0:Y:S01]  /*0370*/  F2I.FTZ.U32.TRUNC.NTZ R3, R3 ;  /* 0x0000000300037305 */ /* 0x000e22000021f000 */
[----:B---3--:R-:W-:Y:S01]  /*0380*/  VIADD R14, R10, 0xffffffe ;  /* 0x0ffffffe0a0e7836 */ /* 0x008fe20000000000 */
[----:B------:R-:W-:Y:S01]  /*0390*/  LOP3.LUT R10, R2, 0xffff, RZ, 0xc0, !PT ;  /* 0x0000ffff020a7812 */ /* 0x000fe200078ec0ff */
[----:B------:R-:W-:-:S05]  /*03a0*/  IMAD.MOV.U32 R2, RZ, RZ, RZ ;  /* 0x000000ffff027224 */ /* 0x000fca00078e00ff */
[----:B------:R-:W3:Y:S01]  /*03b0*/  F2I.FTZ.U32.TRUNC.NTZ R5, R14 ;  /* 0x0000000e00057305 */ /* 0x000ee2000021f000 */
[----:B-----5:R-:W-:Y:S01]  /*03c0*/  IMAD R10, R13, UR4, R10 ;  /* 0x000000040d0a7c24 */ /* 0x020fe2000f8e020a */
[----:B-1----:R-:W-:-:S04]  /*03d0*/  USHF.R.S32.HI UR4, URZ, 0x1f, UR6 ;  /* 0x0000001fff047899 */ /* 0x002fc80008011406 */
[----:B------:R-:W-:Y:S01]  /*03e0*/  IABS R18, R10 ;  /* 0x0000000a00127213 */ /* 0x000fe20000000000 */
[----:B0-----:R-:W-:Y:S01]  /*03f0*/  IMAD.MOV R17, RZ, RZ, -R3 ;  /* 0x000000ffff117224 */ /* 0x001fe200078e0a03 */
[----:B------:R-:W-:Y:S01]  /*0400*/  ISETP.GE.AND P2, PT, R10, RZ, PT ;  /* 0x000000ff0a00720c */ /* 0x000fe20003f46270 */
[----:B------:R-:W-:Y:S02]  /*0410*/  USHF.R.U32.HI UR7, URZ, 0x2, UR4 ;  /* 0x00000002ff077899 */ /* 0x000fe40008011604 */
[----:B------:R-:W-:Y:S01]  /*0420*/  IMAD R17, R17, R12, RZ ;  /* 0x0000000c11117224 */ /* 0x000fe200078e02ff */
[----:B------:R-:W-:Y:S01]  /*0430*/  USHF.R.U64 UR6, UR6, 0x2, UR4 ;  /* 0x0000000206067899 */ /* 0x000fe20008001204 */
[----:B---3--:R-:W-:Y:S02]  /*0440*/  IMAD.MOV R4, RZ, RZ, -R5 ;  /* 0x000000ffff047224 */ /* 0x008fe400078e0a05 */
[----:B------:R-:W-:Y:S01]  /*0450*/  IMAD.HI.U32 R2, R3, R17, R2 ;  /* 0x0000001103027227 */ /* 0x000fe200078e0002 */
[----:B------:R-:W-:-:S03]  /*0460*/  IABS R17, R11 ;  /* 0x0000000b00117213 */ /* 0x000fc60000000000 */
[----:B------:R-:W-:Y:S02]  /*0470*/  IMAD R3, R4, R7, RZ ;  /* 0x0000000704037224 */ /* 0x000fe400078e02ff */
[----:B------:R-:W-:Y:S02]  /*0480*/  IMAD.MOV.U32 R4, RZ, RZ, RZ ;  /* 0x000000ffff047224 */ /* 0x000fe400078e00ff */
[----:B------:R-:W-:-:S04]  /*0490*/  IMAD.HI.U32 R2, R2, R17, RZ ;  /* 0x0000001102027227 */ /* 0x000fc800078e00ff */
[----:B------:R-:W-:-:S04]  /*04a0*/  IMAD.HI.U32 R14, R5, R3, R4 ;  /* 0x00000003050e7227 */ /* 0x000fc800078e0004 */
[----:B------:R-:W-:Y:S02]  /*04b0*/  IMAD.MOV.U32 R4, RZ, RZ, R18 ;  /* 0x000000ffff047224 */ /* 0x000fe400078e0012 */
[----:B------:R-:W-:Y:S02]  /*04c0*/  IMAD.MOV R2, RZ, RZ, -R2 ;  /* 0x000000ffff027224 */ /* 0x000fe400078e0a02 */
[----:B------:R-:W-:-:S04]  /*04d0*/  IMAD.HI.U32 R3, R14, R4, RZ ;  /* 0x000000040e037227 */ /* 0x000fc800078e00ff */
[----:B------:R-:W-:Y:S02]  /*04e0*/  IMAD.MOV R5, RZ, RZ, -R3 ;  /* 0x000000ffff057224 */ /* 0x000fe400078e0a03 */
[----:B------:R-:W-:Y:S02]  /*04f0*/  IMAD R3, R12, R2, R17 ;  /* 0x000000020c037224 */ /* 0x000fe400078e0211 */
[----:B------:R-:W-:-:S03]  /*0500*/  IMAD R2, R7, R5, R4 ;  /* 0x0000000507027224 */ /* 0x000fc600078e0204 */
[----:B------:R-:W-:Y:S02]  /*0510*/  ISETP.GT.U32.AND P0, PT, R12, R3, PT ;  /* 0x000000030c00720c */ /* 0x000fe40003f04070 */
[----:B------:R-:W-:-:S11]  /*0520*/  ISETP.GT.U32.AND P1, PT, R7, R2, PT ;  /* 0x000000020700720c */ /* 0x000fd60003f24070 */
[----:B------:R-:W-:Y:S02]  /*0530*/  @!P0 IMAD.IADD R3, R3, 0x1, -R12 ;  /* 0x0000000103038824 */ /* 0x000fe400078e0a0c */
[----:B------:R-:W-:Y:S01]  /*0540*/  @!P1 IMAD.IADD R2, R2, 0x1, -R7 ;  /* 0x0000000102029824 */ /* 0x000fe200078e0a07 */
[----:B------:R-:W-:Y:S02]  /*0550*/  ISETP.GE.AND P1, PT, R11, RZ, PT ;  /* 0x000000ff0b00720c */ /* 0x000fe40003f26270 */
[----:B------:R-:W-:Y:S02]  /*0560*/  ISETP.GT.U32.AND P0, PT, R12, R3, PT ;  /* 0x000000030c00720c */ /* 0x000fe40003f04070 */
[----:B------:R-:W-:-:S11]  /*0570*/  ISETP.GT.U32.AND P4, PT, R7, R2, PT ;  /* 0x000000020700720c */ /* 0x000fd60003f84070 */
[----:B------:R-:W-:Y:S01]  /*0580*/  @!P0 IMAD.IADD R3, R3, 0x1, -R12 ;  /* 0x0000000103038824 */ /* 0x000fe200078e0a0c */
[----:B------:R-:W-:Y:S01]  /*0590*/  ISETP.NE.AND P0, PT, R15, RZ, PT ;  /* 0x000000ff0f00720c */ /* 0x000fe20003f05270 */
[----:B------:R-:W-:Y:S01]  /*05a0*/  @!P4 IMAD.IADD R2, R2, 0x1, -R7 ;  /* 0x000000010202c824 */ /* 0x000fe200078e0a07 */
[----:B------:R-:W-:Y:S01]  /*05b0*/  LOP3.LUT R15, RZ, R15, RZ, 0x33, !PT ;  /* 0x0000000fff0f7212 */ /* 0x000fe200078e33ff */
[----:B------:R-:W-:Y:S01]  /*05c0*/  @!P1 IMAD.MOV R3, RZ, RZ, -R3 ;  /* 0x000000ffff039224 */ /* 0x000fe200078e0a03 */
[----:B------:R-:W-:Y:S01]  /*05d0*/  @!P3 LOP3.LUT R3, RZ, R16, RZ, 0x33, !PT ;  /* 0x00000010ff03b212 */ /* 0x000fe200078e33ff */
[----:B------:R-:W-:-:S05]  /*05e0*/  @!P2 IMAD.MOV R2, RZ, RZ, -R2 ;  /* 0x000000ffff02a224 */ /* 0x000fca00078e0a02 */
[----:B------:R-:W-:Y:S01]  /*05f0*/  SEL R5, R15, R2, !P0 ;  /* 0x000000020f057207 */ /* 0x000fe20004000000 */
[----:B------:R-:W-:Y:S02]  /*0600*/  IMAD.MOV.U32 R2, RZ, RZ, R3 ;  /* 0x000000ffff027224 */ /* 0x000fe400078e0003 */
[----:B------:R-:W-:Y:S02]  /*0610*/  IMAD.MOV.U32 R3, RZ, RZ, RZ ;  /* 0x000000ffff037224 */ /* 0x000fe400078e00ff */
[C---:B------:R-:W-:Y:S02]  /*0620*/  IMAD R17, R5.reuse, UR7, RZ ;  /* 0x0000000705117c24 */ /* 0x040fe4000f8e02ff */
[----:B------:R-:W-:-:S04]  /*0630*/  IMAD.WIDE.U32 R4, R5, UR6, R2 ;  /* 0x0000000605047c25 */ /* 0x000fc8000f8e0002 */
[----:B------:R-:W-:Y:S02]  /*0640*/  IMAD.IADD R17, R5, 0x1, R17 ;  /* 0x0000000105117824 */ /* 0x000fe400078e0211 */
[----:B------:R-:W-:-:S03]  /*0650*/  IMAD.SHL.U32 R5, R4, 0x4, RZ ;  /* 0x0000000404057824 */ /* 0x000fc600078e00ff */
[----:B------:R-:W-:Y:S02]  /*0660*/  SHF.L.U64.HI R4, R4, 0x2, R17 ;  /* 0x0000000204047819 */ /* 0x000fe40000010211 */
[----:B--2---:R-:W-:-:S04]  /*0670*/  IADD3 R18, P1, PT, R5, UR10, RZ ;  /* 0x0000000a05127c10 */ /* 0x004fc8000ff3e0ff */
[----:B------:R-:W-:-:S05]  /*0680*/  IADD3.X R19, PT, PT, R4, UR11, RZ, P1, !PT ;  /* 0x0000000b04137c10 */ /* 0x000fca0008ffe4ff */
[----:B----4-:R-:W2:Y:S01]  /*0690*/  LDG.E R18, desc[UR8][R18.64] ;  /* 0x0000000812127981 */ /* 0x010ea2000c1e1900 */
[----:B------:R-:W0:Y:S01]  /*06a0*/  I2F.U16.RP R6, R6 ;  /* 0x0000000600067306 */ /* 0x000e220000109000 */
[----:B------:R-:W-:Y:S01]  /*06b0*/  IMAD.MOV R21, RZ, RZ, -R13 ;  /* 0x000000ffff157224 */ /* 0x000fe200078e0a0d */
[----:B------:R-:W1:Y:S01]  /*06c0*/  S2UR UR5, SR_CgaCtaId ;  /* 0x00000000000579c3 */ /* 0x000e620000008800 */
[----:B------:R-:W-:Y:S01]  /*06d0*/  ISETP.NE.U32.AND P2, PT, R13, RZ, PT ;  /* 0x000000ff0d00720c */ /* 0x000fe20003f45070 */
[----:B------:R-:W-:Y:S01]  /*06e0*/  UMOV UR4, 0x400 ;  /* 0x0000040000047882 */ /* 0x000fe20000000000 */
[----:B------:R-:W-:Y:S03]  /*06f0*/  BSSY.RECONVERGENT B0, `(.L_x_0) ;  /* 0x0000044000007945 */ /* 0x000fe60003800200 */
[----:B0-----:R-:W0:Y:S01]  /*0700*/  MUFU.RCP R12, R6 ;  /* 0x00000006000c7308 */ /* 0x001e220000001000 */
[----:B-1----:R-:W-:Y:S01]  /*0710*/  ULEA UR4, UR5, UR4, 0x18 ;  /* 0x0000000405047291 */ /* 0x002fe2000f8ec0ff */
[----:B0-----:R-:W-:-:S06]  /*0720*/  VIADD R16, R12, 0xffffffe ;  /* 0x0ffffffe0c107836 */ /* 0x001fcc0000000000 */
[----:B------:R0:W1:Y:S02]  /*0730*/  F2I.FTZ.U32.TRUNC.NTZ R17, R16 ;  /* 0x0000001000117305 */ /* 0x000064000021f000 */
[----:B0-----:R-:W-:Y:S02]  /*0740*/  IMAD.MOV.U32 R16, RZ, RZ, RZ ;  /* 0x000000ffff107224 */ /* 0x001fe400078e00ff */
[----:B-1----:R-:W-:-:S04]  /*0750*/  IMAD R21, R21, R17, RZ ;  /* 0x0000001115157224 */ /* 0x002fc800078e02ff */
[----:B------:R-:W-:-:S06]  /*0760*/  IMAD.HI.U32 R17, R17, R21, R16 ;  /* 0x0000001511117227 */ /* 0x000fcc00078e0010 */
[----:B------:R-:W-:-:S04]  /*0770*/  IMAD.HI.U32 R17, R17, R10, RZ ;  /* 0x0000000a11117227 */ /* 0x000fc800078e00ff */
[----:B------:R-:W-:-:S04]  /*0780*/  IMAD.MOV R17, RZ, RZ, -R17 ;  /* 0x000000ffff117224 */ /* 0x000fc800078e0a11 */
[----:B------:R-:W-:-:S05]  /*0790*/  IMAD R12, R13, R17, R10 ;  /* 0x000000110d0c7224 */ /* 0x000fca00078e020a */
[----:B------:R-:W-:-:S13]  /*07a0*/  ISETP.GE.U32.AND P1, PT, R12, R13, PT ;  /* 0x0000000d0c00720c */ /* 0x000fda0003f26070 */
[----:B------:R-:W-:-:S05]  /*07b0*/  @P1 IMAD.IADD R12, R12, 0x1, -R13 ;  /* 0x000000010c0c1824 */ /* 0x000fca00078e0a0d */
[----:B------:R-:W-:-:S13]  /*07c0*/  ISETP.GE.U32.AND P1, PT, R12, R13, PT ;  /* 0x0000000d0c00720c */ /* 0x000fda0003f26070 */
[----:B------:R-:W-:Y:S01]  /*07d0*/  @P1 IMAD.IADD R12, R12, 0x1, -R13 ;  /* 0x000000010c0c1824 */ /* 0x000fe200078e0a0d */
[----:B------:R-:W-:-:S04]  /*07e0*/  @!P2 LOP3.LUT R12, RZ, R13, RZ, 0x33, !PT ;  /* 0x0000000dff0ca212 */ /* 0x000fc800078e33ff */
[----:B------:R-:W-:Y:S01]  /*07f0*/  ISETP.NE.AND P1, PT, R12, 0x3, PT ;  /* 0x000000030c00780c */ /* 0x000fe20003f25270 */
[----:B------:R-:W-:-:S04]  /*0800*/  IMAD R6, R0, R12, R0 ;  /* 0x0000000c00067224 */ /* 0x000fc800078e0200 */
[----:B------:R-:W-:-:S05]  /*0810*/  IMAD.IADD R13, R11, 0x1, R6 ;  /* 0x000000010b0d7824 */ /* 0x000fca00078e0206 */
[----:B------:R-:W-:-:S05]  /*0820*/  LEA R13, R13, UR4, 0x2 ;  /* 0x000000040d0d7c11 */ /* 0x000fca000f8e10ff */
[----:B--2---:R0:W-:Y:S01]  /*0830*/  STS [R13], R18 ;  /* 0x000000120d007388 */ /* 0x0041e20000000800 */
[----:B------:R-:W-:Y:S05]  /*0840*/  @!P1 BRA `(.L_x_1) ;  /* 0x0000000000649947 */ /* 0x000fea0003800000 */
[----:B------:R-:W-:-:S13]  /*0850*/  ISETP.NE.AND P1, PT, R12, RZ, PT ;  /* 0x000000ff0c00720c */ /* 0x000fda0003f25270 */
[----:B------:R-:W-:Y:S05]  /*0860*/  @P1 BRA `(.L_x_2) ;  /* 0x0000000000b01947 */ /* 0x000fea0003800000 */
[----:B------:R-:W-:-:S05]  /*0870*/  VIADD R10, R10, 0xffffffff ;  /* 0xffffffff0a0a7836 */ /* 0x000fca0000000000 */
[----:B------:R-:W-:Y:S02]  /*0880*/  IABS R16, R10 ;  /* 0x0000000a00107213 */ /* 0x000fe40000000000 */
[----:B------:R-:W-:-:S03]  /*0890*/  ISETP.GE.AND P2, PT, R10, RZ, PT ;  /* 0x000000ff0a00720c */ /* 0x000fc60003f46270 */
[----:B------:R-:W-:-:S04]  /*08a0*/  IMAD.HI.U32 R14, R14, R16, RZ ;  /* 0x000000100e0e7227 */ /* 0x000fc800078e00ff */
[----:B------:R-:W-:-:S04]  /*08b0*/  IMAD.MOV R14, RZ, RZ, -R14 ;  /* 0x000000ffff0e7224 */ /* 0x000fc800078e0a0e */
[----:B------:R-:W-:-:S05]  /*08c0*/  IMAD R14, R7, R14, R16 ;  /* 0x0000000e070e7224 */ /* 0x000fca00078e0210 */
[----:B------:R-:W-:-:S13]  /*08d0*/  ISETP.GT.U32.AND P1, PT, R7, R14, PT ;  /* 0x0000000e0700720c */ /* 0x000fda0003f24070 */
[----:B------:R-:W-:-:S05]  /*08e0*/  @!P1 IMAD.IADD R14, R14, 0x1, -R7 ;  /* 0x000000010e0e9824 */ /* 0x000fca00078e0a07 */
[----:B------:R-:W-:-:S13]  /*08f0*/  ISETP.GT.U32.AND P1, PT, R7, R14, PT ;  /* 0x0000000e0700720c */ /* 0x000fda0003f24070 */
[----:B------:R-:W-:-:S04]  /*0900*/  @!P1 IMAD.IADD R14, R14, 0x1, -R7 ;  /* 0x000000010e0e9824 */ /* 0x000fc800078e0a07 */
[----:B------:R-:W-:-:S05]  /*0910*/  @!P2 IMAD.MOV R14, RZ, RZ, -R14 ;  /* 0x000000ffff0ea224 */ /* 0x000fca00078e0a0e */
[----:B------:R-:W-:-:S04]  /*0920*/  SEL R15, R15, R14, !P0 ;  /* 0x0000000e0f0f7207 */ /* 0x000fc80004000000 */
[----:B------:R-:W-:Y:S01]  /*0930*/  SHF.R.S32.HI R7, RZ, 0x1f, R15 ;  /* 0x0000001fff077819 */ /* 0x000fe2000001140f */
[C---:B------:R-:W-:Y:S02]  /*0940*/  IMAD R10, R15.reuse, UR7, RZ ;  /* 0x000000070f0a7c24 */ /* 0x040fe4000f8e02ff */
[----:B------:R-:W-:-:S04]  /*0950*/  IMAD.WIDE.U32 R2, R15, UR6, R2 ;  /* 0x000000060f027c25 */ /* 0x000fc8000f8e0002 */
[----:B------:R-:W-:Y:S01]  /*0960*/  IMAD R7, R7, UR6, R10 ;  /* 0x0000000607077c24 */ /* 0x000fe2000f8e020a */
[----:B------:R-:W-:-:S03]  /*0970*/  LEA R14, P0, R2, UR10, 0x2 ;  /* 0x0000000a020e7c11 */ /* 0x000fc6000f8010ff */
[----:B------:R-:W-:-:S05]  /*0980*/  IMAD.IADD R3, R3, 0x1, R7 ;  /* 0x0000000103037824 */ /* 0x000fca00078e0207 */
[----:B------:R-:W-:-:S05]  /*0990*/  LEA.HI.X R15, R2, UR11, R3, 0x2, P0 ;  /* 0x0000000b020f7c11 */ /* 0x000fca00080f1403 */
[----:B------:R-:W2:Y:S01]  /*09a0*/  LDG.E R14, desc[UR8][R14.64] ;  /* 0x000000080e0e7981 */ /* 0x000ea2000c1e1900 */
[----:B------:R-:W-:-:S05]  /*09b0*/  LEA R3, R11, UR4, 0x2 ;  /* 0x000000040b037c11 */ /* 0x000fca000f8e10ff */
[----:B--2---:R2:W-:Y:S01]  /*09c0*/  STS [R3], R14 ;  /* 0x0000000e03007388 */ /* 0x0045e20000000800 */
[----:B------:R-:W-:Y:S05]  /*09d0*/  BRA `(.L_x_2) ;  /* 0x0000000000547947 */ /* 0x000fea0003800000 */
.L_x_1:
        /* <DEDUP_REMOVED lines=11> */
[----:B------:R-:W-:-:S05]  /*0a90*/  SEL R15, R15, R14, !P0 ;  /* 0x0000000e0f0f7207 */ /* 0x000fca0004000000 */
[----:B------:R-:W-:-:S04]  /*0aa0*/  IMAD.WIDE.U32 R2, R15, UR6, R2 ;  /* 0x000000060f027c25 */ /* 0x000fc8000f8e0002 */
[----:B------:R-:W-:Y:S01]  /*0ab0*/  IMAD R15, R15, UR7, RZ ;  /* 0x000000070f0f7c24 */ /* 0x000fe2000f8e02ff */
[----:B------:R-:W-:-:S03]  /*0ac0*/  LEA R14, P0, R2, UR10, 0x2 ;  /* 0x0000000a020e7c11 */ /* 0x000fc6000f8010ff */
[----:B------:R-:W-:-:S05]  /*0ad0*/  IMAD.IADD R3, R3, 0x1, R15 ;  /* 0x0000000103037824 */ /* 0x000fca00078e020f */
[----:B------:R-:W-:-:S05]  /*0ae0*/  LEA.HI.X R15, R2, UR11, R3, 0x2, P0 ;  /* 0x0000000b020f7c11 */ /* 0x000fca00080f1403 */
[----:B------:R-:W2:Y:S01]  /*0af0*/  LDG.E R14, desc[UR8][R14.64] ;  /* 0x000000080e0e7981 */ /* 0x000ea2000c1e1900 */
[----:B------:R-:W-:-:S05]  /*0b00*/  IMAD R2, R0, 0x5, R11 ;  /* 0x0000000500027824 */ /* 0x000fca00078e020b */
[----:B------:R-:W-:-:S05]  /*0b10*/  LEA R3, R2, UR4, 0x2 ;  /* 0x0000000402037c11 */ /* 0x000fca000f8e10ff */
[----:B--2---:R1:W-:Y:S02]  /*0b20*/  STS [R3], R14 ;  /* 0x0000000e03007388 */ /* 0x0043e40000000800 */
.L_x_2:
[----:B------:R-:W-:Y:S05]  /*0b30*/  BSYNC.RECONVERGENT B0 ;  /* 0x0000000000007941 */ /* 0x000fea0003800200 */
.L_x_0:
[----:B------:R-:W-:Y:S01]  /*0b40*/  BAR.SYNC.DEFER_BLOCKING 0x0 ;  /* 0x0000000000007b1d */ /* 0x000fe20000010000 */
[----:B------:R-:W-:Y:S01]  /*0b50*/  PRMT R2, R8, 0x9910, RZ ;  /* 0x0000991008027816 */ /* 0x000fe200000000ff */
[----:B------:R-:W-:Y:S01]  /*0b60*/  VIADD R8, R0, 0xffffffff ;  /* 0xffffffff00087836 */ /* 0x000fe20000000000 */
[----:B-12---:R-:W-:Y:S01]  /*0b70*/  MOV R14, 0xc00 ;  /* 0x00000c00000e7802 */ /* 0x006fe20000000f00 */
[----:B------:R-:W-:Y:S01]  /*0b80*/  VIADD R3, R11, 0xffffffff ;  /* 0xffffffff0b037836 */ /* 0x000fe20000000000 */
[----:B------:R-:W-:Y:S01]  /*0b90*/  ISETP.NE.AND P0, PT, R2, RZ, PT ;  /* 0x000000ff0200720c */ /* 0x000fe20003f05270 */
[----:B------:R-:W-:-:S03]  /*0ba0*/  IMAD.MOV.U32 R2, RZ, RZ, R9 ;  /* 0x000000ffff027224 */ /* 0x000fc600078e0009 */
[C---:B------:R-:W-:Y:S02]  /*0bb0*/  SEL R3, R8.reuse, R3, !P0 ;  /* 0x0000000308037207 */ /* 0x040fe40004000000 */
[----:B------:R-:W-:Y:S02]  /*0bc0*/  SEL R11, R8, R11, !P0 ;  /* 0x0000000b080b7207 */ /* 0x000fe40004000000 */
[----:B------:R-:W-:Y:S01]  /*0bd0*/  PRMT R3, R3, 0x9910, RZ ;  /* 0x0000991003037816 */ /* 0x000fe200000000ff */
[----:B------:R1:W2:Y:S06]  /*0be0*/  LDS R7, [R13] ;  /* 0x000000000d077984 */ /* 0x0002ac0000000800 */
[----:B012---:R-:W-:Y:S05]  /*0bf0*/  CALL.REL.NOINC `($__internal_1_$__cuda_sm20_rem_s16) ;  /* 0x0000000c000c7944 */ /* 0x007fea0003c00000 */
[----:B------:R-:W-:Y:S01]  /*0c00*/  PRMT R2, R18, 0x9910, RZ ;  /* 0x0000991012027816 */ /* 0x000fe200000000ff */
[----:B------:R-:W-:Y:S01]  /*0c10*/  IMAD R9, R0, R12, RZ ;  /* 0x0000000c00097224 */ /* 0x000fe200078e02ff */
[----:B------:R-:W-:Y:S02]  /*0c20*/  ISETP.GE.AND P0, PT, R11, RZ, PT ;  /* 0x000000ff0b00720c */ /* 0x000fe40003f06270 */
[----:B------:R-:W-:Y:S01]  /*0c30*/  MOV R14, 0xcf0 ;  /* 0x00000cf0000e7802 */ /* 0x000fe20000000f00 */
[----:B------:R-:W-:Y:S01]  /*0c40*/  IMAD.IADD R2, R2, 0x1, R9 ;  /* 0x0000000102027824 */ /* 0x000fe200078e0209 */
[----:B------:R-:W-:-:S04]  /*0c50*/  SEL R13, R8, R11, !P0 ;  /* 0x0000000b080d7207 */ /* 0x000fc80004000000 */
[----:B------:R-:W-:Y:S02]  /*0c60*/  LEA R16, R2, UR4, 0x2 ;  /* 0x0000000402107c11 */ /* 0x000fe4000f8e10ff */
[----:B------:R-:W-:Y:S02]  /*0c70*/  PRMT R2, R0, 0x9910, RZ ;  /* 0x0000991000027816 */ /* 0x000fe400000000ff */
[----:B------:R-:W-:Y:S02]  /*0c80*/  PRMT R3, R13, 0x9910, RZ ;  /* 0x000099100d037816 */ /* 0x000fe400000000ff */
[----:B------:R-:W0:Y:S02]  /*0c90*/  LDS R16, [R16] ;  /* 0x0000000010107984 */ /* 0x000e240000000800 */
[C---:B0-----:R-:W-:Y:S02]  /*0ca0*/  ISETP.NE.AND P0, PT, R16.reuse, 0x2, PT ;  /* 0x000000021000780c */ /* 0x041fe40003f05270 */
[----:B------:R-:W-:-:S02]  /*0cb0*/  ISETP.NE.AND P1, PT, R16, 0x1, PT ;  /* 0x000000011000780c */ /* 0x000fc40003f25270 */
[----:B------:R-:W-:Y:S02]  /*0cc0*/  SEL R10, RZ, 0x1, P0 ;  /* 0x00000001ff0a7807 */ /* 0x000fe40000000000 */
[----:B------:R-:W-:-:S09]  /*0cd0*/  SEL R11, RZ, 0x1, P1 ;  /* 0x00000001ff0b7807 */ /* 0x000fd20000800000 */
[----:B------:R-:W-:Y:S05]  /*0ce0*/  CALL.REL.NOINC `($__internal_1_$__cuda_sm20_rem_s16) ;  /* 0x0000000800d07944 */ /* 0x000fea0003c00000 */
[----:B------:R-:W-:Y:S01]  /*0cf0*/  PRMT R2, R18, 0x9910, RZ ;  /* 0x0000991012027816 */ /* 0x000fe200000000ff */
[----:B------:R-:W-:Y:S04]  /*0d00*/  BSSY.RECONVERGENT B0, `(.L_x_3) ;  /* 0x000000f000007945 */ /* 0x000fe80003800200 */
[----:B------:R-:W-:-:S05]  /*0d10*/  IMAD.IADD R2, R2, 0x1, R9 ;  /* 0x0000000102027824 */ /* 0x000fca00078e0209 */
[----:B------:R-:W-:-:S05]  /*0d20*/  LEA R2, R2, UR4, 0x2 ;  /* 0x0000000402027c11 */ /* 0x000fca000f8e10ff */
[----:B------:R-:W0:Y:S02]  /*0d30*/  LDS R12, [R2] ;  /* 0x00000000020c7984 */ /* 0x000e240000000800 */
[----:B0-----:R-:W-:-:S13]  /*0d40*/  ISETP.NE.AND P0, PT, R12, 0x1, PT ;  /* 0x000000010c00780c */ /* 0x001fda0003f05270 */
[----:B------:R-:W-:Y:S05]  /*0d50*/  @!P0 BRA `(.L_x_4) ;  /* 0x0000000000188947 */ /* 0x000fea0003800000 */
[----:B------:R-:W-:-:S13]  /*0d60*/  ISETP.NE.AND P0, PT, R12, 0x2, PT ;  /* 0x000000020c00780c */ /* 0x000fda0003f05270 */
[----:B------:R-:W-:Y:S05]  /*0d70*/  @P0 BRA `(.L_x_5) ;  /* 0x00000000001c0947 */ /* 0x000fea0003800000 */
[----:B------:R-:W-:Y:S01]  /*0d80*/  IMAD.MOV.U32 R10, RZ, RZ, 0x2 ;  /* 0x00000002ff0a7424 */ /* 0x000fe200078e00ff */
[----:B------:R-:W-:-:S04]  /*0d90*/  ISETP.NE.AND P0, PT, R16, 0x2, PT ;  /* 0x000000021000780c */ /* 0x000fc80003f05270 */
[----:B------:R-:W-:Y:S01]  /*0da0*/  SEL R10, R10, 0x1, !P0 ;  /* 0x000000010a0a7807 */ /* 0x000fe20004000000 */
[----:B------:R-:W-:Y:S08]  /*0db0*/  BRA `(.L_x_5) ;  /* 0x00000000000c7947 */ /* 0x000ff00003800000 */
.L_x_4:
[----:B------:R-:W-:Y:S01]  /*0dc0*/  IMAD.MOV.U32 R11, RZ, RZ, 0x2 ;  /* 0x00000002ff0b7424 */ /* 0x000fe200078e00ff */
[----:B------:R-:W-:-:S04]  /*0dd0*/  ISETP.NE.AND P0, PT, R16, 0x1, PT ;  /* 0x000000011000780c */ /* 0x000fc80003f05270 */
[----:B------:R-:W-:-:S09]  /*0de0*/  SEL R11, R11, 0x1, !P0 ;  /* 0x000000010b0b7807 */ /* 0x000fd20004000000 */
.L_x_5:
[----:B------:R-:W-:Y:S05]  /*0df0*/  BSYNC.RECONVERGENT B0 ;  /* 0x0000000000007941 */ /* 0x000fea0003800200 */
.L_x_3:
[----:B------:R-:W-:Y:S01]  /*0e00*/  VIADD R17, R13, 0x1 ;  /* 0x000000010d117836 */ /* 0x000fe20000000000 */
[----:B------:R-:W-:Y:S02]  /*0e10*/  LOP3.LUT R2, R0, 0xffff, RZ, 0xc0, !PT ;  /* 0x0000ffff00027812 */ /* 0x000fe400078ec0ff */
[----:B------:R-:W-:Y:S02]  /*0e20*/  MOV R15, 0xe50 ;  /* 0x00000e50000f7802 */ /* 0x000fe40000000f00 */
[----:B------:R-:W-:-:S07]  /*0e30*/  LOP3.LUT R17, R17, 0xffff, RZ, 0xc0, !PT ;  /* 0x0000ffff11117812 */ /* 0x000fce00078ec0ff */
[----:B------:R-:W-:Y:S05]  /*0e40*/  CALL.REL.NOINC `($__internal_2_$__cuda_sm20_rem_u16) ;  /* 0x0000000800e87944 */ /* 0x000fea0003c00000 */
[----:B------:R-:W-:Y:S01]  /*0e50*/  LOP3.LUT R2, R19, 0xffff, RZ, 0xc0, !PT ;  /* 0x0000ffff13027812 */ /* 0x000fe200078ec0ff */
[----:B------:R-:W-:Y:S04]  /*0e60*/  BSSY.RECONVERGENT B0, `(.L_x_6) ;  /* 0x000000b000007945 */ /* 0x000fe80003800200 */
[----:B------:R-:W-:-:S05]  /*0e70*/  IMAD.IADD R2, R9, 0x1, R2 ;  /* 0x0000000109027824 */ /* 0x000fca00078e0202 */
[----:B------:R-:W-:-:S06]  /*0e80*/  LEA R2, R2, UR4, 0x2 ;  /* 0x0000000402027c11 */ /* 0x000fcc000f8e10ff */
[----:B------:R-:W0:Y:S02]  /*0e90*/  LDS R2, [R2] ;  /* 0x0000000002027984 */ /* 0x000e240000000800 */
[----:B0-----:R-:W-:-:S13]  /*0ea0*/  ISETP.NE.AND P0, PT, R2, 0x1, PT ;  /* 0x000000010200780c */ /* 0x001fda0003f05270 */
[----:B------:R-:W-:Y:S05]  /*0eb0*/  @!P0 BRA `(.L_x_7) ;  /* 0x0000000000108947 */ /* 0x000fea0003800000 */
[----:B------:R-:W-:-:S13]  /*0ec0*/  ISETP.NE.AND P0, PT, R2, 0x2, PT ;  /* 0x000000020200780c */ /* 0x000fda0003f05270 */
[----:B------:R-:W-:Y:S05]  /*0ed0*/  @P0 BRA `(.L_x_8) ;  /* 0x00000000000c0947 */ /* 0x000fea0003800000 */
[----:B------:R-:W-:Y:S01]  /*0ee0*/  VIADD R10, R10, 0x1 ;  /* 0x000000010a0a7836 */ /* 0x000fe20000000000 */
[----:B------:R-:W-:Y:S06]  /*0ef0*/  BRA `(.L_x_8) ;  /* 0x0000000000047947 */ /* 0x000fec0003800000 */
.L_x_7:
[----:B------:R-:W-:-:S07]  /*0f00*/  VIADD R11, R11, 0x1 ;  /* 0x000000010b0b7836 */ /* 0x000fce0000000000 */
.L_x_8:
[----:B------:R-:W-:Y:S05]  /*0f10*/  BSYNC.RECONVERGENT B0 ;  /* 0x0000000000007941 */ /* 0x000fea0003800200 */
.L_x_6:
[C---:B------:R-:W-:Y:S01]  /*0f20*/  VIADD R3, R13.reuse, 0xffffffff ;  /* 0xffffffff0d037836 */ /* 0x040fe20000000000 */
[----:B------:R-:W-:Y:S02]  /*0f30*/  ISETP.GT.AND P0, PT, R13, RZ, PT ;  /* 0x000000ff0d00720c */ /* 0x000fe40003f04270 */
[----:B------:R-:W-:Y:S02]  /*0f40*/  PRMT R2, R0, 0x9910, RZ ;  /* 0x0000991000027816 */ /* 0x000fe400000000ff */
[-C--:B------:R-:W-:Y:S02]  /*0f50*/  SEL R3, R3, R8.reuse, P0 ;  /* 0x0000000803037207 */ /* 0x080fe40000000000 */
[----:B------:R-:W-:Y:S02]  /*0f60*/  SEL R13, R13, R8, P0 ;  /* 0x000000080d0d7207 */ /* 0x000fe40000000000 */
[----:B------:R-:W-:Y:S02]  /*0f70*/  PRMT R3, R3, 0x9910, RZ ;  /* 0x0000991003037816 */ /* 0x000fe400000000ff */
[----:B------:R-:W-:-:S07]  /*0f80*/  MOV R14, 0xfa0 ;  /* 0x00000fa0000e7802 */ /* 0x000fce0000000f00 */
        /* <DEDUP_REMOVED lines=10> */
[----:B------:R-:W-:Y:S01]  /*1030*/  VIADD R10, R10, 0x1 ;  /* 0x000000010a0a7836 */ /* 0x000fe20000000000 */
[----:B------:R-:W-:Y:S06]  /*1040*/  BRA `(.L_x_11) ;  /* 0x0000000000047947 */ /* 0x000fec0003800000 */
.L_x_10:
[----:B------:R-:W-:-:S07]  /*1050*/  VIADD R11, R11, 0x1 ;  /* 0x000000010b0b7836 */ /* 0x000fce0000000000 */
.L_x_11:
[----:B------:R-:W-:Y:S05]  /*1060*/  BSYNC.RECONVERGENT B0 ;  /* 0x0000000000007941 */ /* 0x000fea0003800200 */
.L_x_9:
[----:B------:R-:W-:Y:S01]  /*1070*/  VIADD R17, R13, 0x1 ;  /* 0x000000010d117836 */ /* 0x000fe20000000000 */
[----:B------:R-:W-:Y:S02]  /*1080*/  LOP3.LUT R2, R0, 0xffff, RZ, 0xc0, !PT ;  /* 0x0000ffff00027812 */ /* 0x000fe400078ec0ff */
[----:B------:R-:W-:Y:S02]  /*1090*/  MOV R15, 0x10c0 ;  /* 0x000010c0000f7802 */ /* 0x000fe40000000f00 */
[----:B------:R-:W-:-:S07]  /*10a0*/  LOP3.LUT R17, R17, 0xffff, RZ, 0xc0, !PT ;  /* 0x0000ffff11117812 */ /* 0x000fce00078ec0ff */
[----:B------:R-:W-:Y:S05]  /*10b0*/  CALL.REL.NOINC `($__internal_2_$__cuda_sm20_rem_u16) ;  /* 0x00000008004c7944 */ /* 0x000fea0003c00000 */
[----:B------:R-:W-:Y:S01]  /*10c0*/  LOP3.LUT R19, R19, 0xffff, RZ, 0xc0, !PT ;  /* 0x0000ffff13137812 */ /* 0x000fe200078ec0ff */
[----:B------:R-:W-:Y:S01]  /*10d0*/  BSSY.RECONVERGENT B0, `(.L_x_12) ;  /* 0x000000c000007945 */ /* 0x000fe20003800200 */
[----:B------:R-:W-:-:S03]  /*10e0*/  ISETP.GT.AND P0, PT, R14, RZ, PT ;  /* 0x000000ff0e00720c */ /* 0x000fc60003f04270 */
        /* <DEDUP_REMOVED lines=9> */
.L_x_13:
[----:B------:R-:W-:-:S07]  /*1180*/  VIADD R11, R11, 0x1 ;  /* 0x000000010b0b7836 */ /* 0x000fce0000000000 */
.L_x_14:
[----:B------:R-:W-:Y:S05]  /*1190*/  BSYNC.RECONVERGENT B0 ;  /* 0x0000000000007941 */ /* 0x000fea0003800200 */
.L_x_12:
        /* <DEDUP_REMOVED lines=9> */
[----:B------:R-:W-:Y:S01]  /*1230*/  IMAD R9, R0, 0x2, R9 ;  /* 0x0000000200097824 */ /* 0x000fe200078e0209 */
[----:B------:R-:W-:Y:S03]  /*1240*/  BSSY.RECONVERGENT B0, `(.L_x_15) ;  /* 0x000000b000007945 */ /* 0x000fe60003800200 */
        /* <DEDUP_REMOVED lines=9> */
.L_x_16:
[----:B------:R-:W-:-:S07]  /*12e0*/  VIADD R11, R11, 0x1 ;  /* 0x000000010b0b7836 */ /* 0x000fce0000000000 */
.L_x_17:
[----:B------:R-:W-:Y:S05]  /*12f0*/  BSYNC.RECONVERGENT B0 ;  /* 0x0000000000007941 */ /* 0x000fea0003800200 */
.L_x_15:
[----:B------:R-:W-:Y:S02]  /*1300*/  ISETP.GE.AND P1, PT, R13, RZ, PT ;  /* 0x000000ff0d00720c */ /* 0x000fe40003f26270 */
[----:B------:R-:W-:Y:S02]  /*1310*/  PRMT R2, R0, 0x9910, RZ ;  /* 0x0000991000027816 */ /* 0x000fe400000000ff */
[----:B------:R-:W-:Y:S02]  /*1320*/  SEL R8, R8, R13, !P1 ;  /* 0x0000000d08087207 */ /* 0x000fe40004800000 */
[----:B------:R-:W-:Y:S02]  /*1330*/  MOV R14, 0x1360 ;  /* 0x00001360000e7802 */ /* 0x000fe40000000f00 */
[----:B------:R-:W-:-:S07]  /*1340*/  PRMT R3, R8, 0x9910, RZ ;  /* 0x0000991008037816 */ /* 0x000fce00000000ff */
[----:B------:R-:W-:Y:S05]  /*1350*/  CALL.REL.NOINC `($__internal_1_$__cuda_sm20_rem_s16) ;  /* 0x0000000400347944 */ /* 0x000fea0003c00000 */
[----:B------:R-:W-:Y:S01]  /*1360*/  PRMT R2, R18, 0x9910, RZ ;  /* 0x0000991012027816 */ /* 0x000fe200000000ff */
[----:B------:R-:W-:Y:S01]  /*1370*/  IMAD.MOV.U32 R3, RZ, RZ, 0x2 ;  /* 0x00000002ff037424 */ /* 0x000fe200078e00ff */
[----:B------:R-:W-:Y:S01]  /*1380*/  ISETP.GT.AND P1, PT, R12, RZ, PT ;  /* 0x000000ff0c00720c */ /* 0x000fe20003f24270 */
[----:B------:R-:W-:Y:S01]  /*1390*/  @!P0 IMAD.MOV R3, RZ, RZ, 0x1 ;  /* 0x00000001ff038424 */ /* 0x000fe200078e02ff */
[----:B------:R-:W-:Y:S01]  /*13a0*/  ISETP.GT.AND P2, PT, R6, RZ, PT ;  /* 0x000000ff0600720c */ /* 0x000fe20003f44270 */
[----:B------:R-:W-:Y:S01]  /*13b0*/  IMAD.IADD R2, R2, 0x1, R9 ;  /* 0x0000000102027824 */ /* 0x000fe200078e0209 */
[----:B------:R-:W-:Y:S04]  /*13c0*/  BSSY.RECONVERGENT B0, `(.L_x_18) ;  /* 0x000000e000007945 */ /* 0x000fe80003800200 */
[----:B------:R-:W-:-:S02]  /*13d0*/  LEA R13, R2, UR4, 0x2 ;  /* 0x00000004020d7c11 */ /* 0x000fc4000f8e10ff */
[----:B------:R-:W-:-:S04]  /*13e0*/  SEL R2, RZ, 0x1, !P0 ;  /* 0x00000001ff027807 */ /* 0x000fc80004000000 */
[----:B------:R-:W0:Y:S01]  /*13f0*/  LDS R13, [R13] ;  /* 0x000000000d0d7984 */ /* 0x000e220000000800 */
[----:B------:R-:W-:-:S04]  /*1400*/  @!P1 IMAD.MOV R3, RZ, RZ, R2 ;  /* 0x000000ffff039224 */ /* 0x000fc800078e0202 */
[----:B------:R-:W-:Y:S02]  /*1410*/  VIADD R6, R3, 0x1 ;  /* 0x0000000103067836 */ /* 0x000fe40000000000 */
[----:B------:R-:W-:Y:S01]  /*1420*/  @!P2 IMAD.MOV R6, RZ, RZ, R3 ;  /* 0x000000ffff06a224 */ /* 0x000fe200078e0203 */
[----:B0-----:R-:W-:-:S13]  /*1430*/  ISETP.NE.AND P0, PT, R13, 0x1, PT ;  /* 0x000000010d00780c */ /* 0x001fda0003f05270 */
[----:B------:R-:W-:Y:S05]  /*1440*/  @!P0 BRA `(.L_x_19) ;  /* 0x0000000000108947 */ /* 0x000fea0003800000 */
[----:B------:R-:W-:-:S13]  /*1450*/  ISETP.NE.AND P0, PT, R13, 0x2, PT ;  /* 0x000000020d00780c */ /* 0x000fda0003f05270 */
[----:B------:R-:W-:Y:S05]  /*1460*/  @P0 BRA `(.L_x_20) ;  /* 0x00000000000c0947 */ /* 0x000fea0003800000 */
[----:B------:R-:W-:Y:S01]  /*1470*/  VIADD R10, R10, 0x1 ;  /* 0x000000010a0a7836 */ /* 0x000fe20000000000 */
[----:B------:R-:W-:Y:S06]  /*1480*/  BRA `(.L_x_20) ;  /* 0x0000000000047947 */ /* 0x000fec0003800000 */
.L_x_19:
[----:B------:R-:W-:-:S07]  /*1490*/  VIADD R11, R11, 0x1 ;  /* 0x000000010b0b7836 */ /* 0x000fce0000000000 */
.L_x_20:
[----:B------:R-:W-:Y:S05]  /*14a0*/  BSYNC.RECONVERGENT B0 ;  /* 0x0000000000007941 */ /* 0x000fea0003800200 */
.L_x_18:
[----:B------:R-:W-:Y:S01]  /*14b0*/  ISETP.GT.AND P0, PT, R13, RZ, PT ;  /* 0x000000ff0d00720c */ /* 0x000fe20003f04270 */
[----:B------:R-:W-:Y:S01]  /*14c0*/  VIADD R8, R8, 0x1 ;  /* 0x0000000108087836 */ /* 0x000fe20000000000 */
[----:B------:R-:W-:Y:S01]  /*14d0*/  LOP3.LUT R2, R0, 0xffff, RZ, 0xc0, !PT ;  /* 0x0000ffff00027812 */ /* 0x000fe200078ec0ff */
[----:B------:R-:W-:Y:S01]  /*14e0*/  VIADD R12, R6, 0x1 ;  /* 0x00000001060c7836 */ /* 0x000fe20000000000 */
[----:B------:R-:W-:Y:S02]  /*14f0*/  MOV R15, 0x1530 ;  /* 0x00001530000f7802 */ /* 0x000fe40000000f00 */
[----:B------:R-:W-:-:S07]  /*1500*/  LOP3.LUT R17, R8, 0xffff, RZ, 0xc0, !PT ;  /* 0x0000ffff08117812 */ /* 0x000fce00078ec0ff */
[----:B------:R-:W-:-:S07]  /*1510*/  @!P0 IMAD.MOV R12, RZ, RZ, R6 ;  /* 0x000000ffff0c8224 */ /* 0x000fce00078e0206 */
        /* <DEDUP_REMOVED lines=12> */
.L_x_22:
[----:B------:R-:W-:-:S07]  /*15e0*/  VIADD R11, R11, 0x1 ;  /* 0x000000010b0b7836 */ /* 0x000fce0000000000 */
.L_x_23:
[----:B------:R-:W-:Y:S05]  /*15f0*/  BSYNC.RECONVERGENT B0 ;  /* 0x0000000000007941 */ /* 0x000fea0003800200 */
.L_x_21:
[----:B------:R-:W0:Y:S01]  /*1600*/  LDCU.64 UR4, c[0x0][0x388] ;  /* 0x00007100ff0477ac */ /* 0x000e220008000a00 */
[----:B------:R-:W-:Y:S01]  /*1610*/  IMAD.IADD R0, R11, 0x1, R10 ;  /* 0x000000010b007824 */ /* 0x000fe200078e020a */
[----:B------:R-:W-:Y:S01]  /*1620*/  ISETP.GT.U32.AND P2, PT, R10, R11, PT ;  /* 0x0000000b0a00720c */ /* 0x000fe20003f44070 */
[----:B------:R-:W-:Y:S01]  /*1630*/  IMAD.MOV.U32 R6, RZ, RZ, 0x2 ;  /* 0x00000002ff067424 */ /* 0x000fe200078e00ff */
[----:B------:R-:W-:Y:S02]  /*1640*/  ISETP.NE.AND P1, PT, R12, 0x1, PT ;  /* 0x000000010c00780c */ /* 0x000fe40003f25270 */
[C---:B------:R-:W-:Y:S02]  /*1650*/  ISETP.NE.AND P0, PT, R0.reuse, 0x3, PT ;  /* 0x000000030000780c */ /* 0x040fe40003f05270 */
[----:B------:R-:W-:Y:S02]  /*1660*/  ISETP.GT.U32.AND P3, PT, R0, 0x3, PT ;  /* 0x000000030000780c */ /* 0x000fe40003f64070 */
[----:B------:R-:W-:-:S02]  /*1670*/  SEL R6, R6, 0x1, P2 ;  /* 0x0000000106067807 */ /* 0x000fc40001000000 */
[C---:B------:R-:W-:Y:S02]  /*1680*/  SEL R0, R7.reuse, RZ, !P3 ;  /* 0x000000ff07007207 */ /* 0x040fe40005800000 */
[----:B------:R-:W-:Y:S02]  /*1690*/  ISETP.NE.AND P3, PT, R7, RZ, PT ;  /* 0x000000ff0700720c */ /* 0x000fe40003f65270 */
[----:B0-----:R-:W-:Y:S02]  /*16a0*/  IADD3 R2, P4, PT, R5, UR4, RZ ;  /* 0x0000000405027c10 */ /* 0x001fe4000ff9e0ff */
[----:B------:R-:W-:Y:S02]  /*16b0*/  SEL R5, R0, RZ, P1 ;  /* 0x000000ff00057207 */ /* 0x000fe40000800000 */
[----:B------:R-:W-:Y:S02]  /*16c0*/  IADD3.X R3, PT, PT, R4, UR5, RZ, P4, !PT ;  /* 0x0000000504037c10 */ /* 0x000fe4000a7fe4ff */
[----:B------:R-:W-:-:S05]  /*16d0*/  @!P0 SEL R5, R6, R5, !P3 ;  /* 0x0000000506058207 */ /* 0x000fca0005800000 */
[----:B------:R-:W-:Y:S01]  /*16e0*/  STG.E desc[UR8][R2.64], R5 ;  /* 0x0000000502007986 */ /* 0x000fe2000c101908 */
[----:B------:R-:W-:Y:S05]  /*16f0*/  EXIT ;  /* 0x000000000000794d */ /* 0x000fea0003800000 */
        .weak           $__internal_0_$__cuda_sm20_div_u16
        .type           $__internal_0_$__cuda_sm20_div_u16,@function
        .size           $__internal_0_$__cuda_sm20_div_u16,($__internal_1_$__cuda_sm20_rem_s16 - $__internal_0_$__cuda_sm20_div_u16)
$__internal_0_$__cuda_sm20_div_u16:
[----:B------:R-:W0:Y:S01]  /*1700*/  I2F.U16 R2, R5 ;  /* 0x0000000500027306 */ /* 0x000e220000101000 */
[----:B------:R-:W-:Y:S01]  /*1710*/  IMAD.MOV.U32 R3, RZ, RZ, 0x4b800000 ;  /* 0x4b800000ff037424 */ /* 0x000fe200078e00ff */
[C---:B0-----:R-:W-:Y:S02]  /*1720*/  FSETP.GEU.AND P1, PT, |R2|.reuse, 1.175494350822287508e-38, PT ;  /* 0x008000000200780b */ /* 0x041fe40003f2e200 */
[----:B------:R-:W-:Y:S02]  /*1730*/  FSETP.GT.AND P0, PT, |R2|, 8.50705917302346158658e+37, PT ;  /* 0x7e8000000200780b */ /* 0x000fe40003f04200 */
[----:B------:R-:W-:-:S04]  /*1740*/  FSEL R3, R3, 1, !P1 ;  /* 0x3f80000003037808 */ /* 0x000fc80004800000 */
[----:B------:R-:W-:Y:S02]  /*1750*/  FSEL R3, R3, 0.25, !P0 ;  /* 0x3e80000003037808 */ /* 0x000fe40004000000 */
[----:B------:R-:W-:Y:S01]  /*1760*/  ISETP.NE.U32.AND P0, PT, R5, RZ, PT ;  /* 0x000000ff0500720c */ /* 0x000fe20003f05070 */
[----:B------:R-:W-:Y:S02]  /*1770*/  IMAD.MOV.U32 R5, RZ, RZ, 0x0 ;  /* 0x00000000ff057424 */ /* 0x000fe400078e00ff */
[----:B------:R-:W-:Y:S02]  /*1780*/  FMUL R7, R2, R3 ;  /* 0x0000000302077220 */ /* 0x000fe40000400000 */
[----:B------:R-:W-:Y:S08]  /*1790*/  I2F.U16.RZ R2, R9 ;  /* 0x0000000900027306 */ /* 0x000ff0000010d000 */
[----:B------:R-:W0:Y:S02]  /*17a0*/  MUFU.RCP R4, R7 ;  /* 0x0000000700047308 */ /* 0x000e240000001000 */
[----:B0-----:R-:W-:-:S04]  /*17b0*/  FMUL R4, R3, R4 ;  /* 0x0000000403047220 */ /* 0x001fc80000400000 */
[----:B------:R-:W-:Y:S02]  /*17c0*/  VIADD R3, R4, 0x2 ;  /* 0x0000000204037836 */ /* 0x000fe40000000000 */
[----:B------:R-:W-:Y:S02]  /*17d0*/  IMAD.MOV.U32 R4, RZ, RZ, R10 ;  /* 0x000000ffff047224 */ /* 0x000fe400078e000a */
[----:B------:R-:W-:-:S06]  /*17e0*/  FMUL.RZ R3, R2, R3 ;  /* 0x0000000302037220 */ /* 0x000fcc000040c000 */
[----:B------:R-:W0:Y:S02]  /*17f0*/  F2I.U32.TRUNC.NTZ R3, R3 ;  /* 0x0000000300037305 */ /* 0x000e24000020f000 */
[----:B0-----:R-:W-:Y:S01]  /*1800*/  LOP3.LUT R2, R3, 0xffff, RZ, 0xc0, !PT ;  /* 0x0000ffff03027812 */ /* 0x001fe200078ec0ff */
[----:B------:R-:W-:Y:S01]  /*1810*/  @!P0 IMAD.MOV.U32 R2, RZ, RZ, -0x1 ;  /* 0xffffffffff028424 */ /* 0x000fe200078e00ff */
[----:B------:R-:W-:Y:S06]  /*1820*/  RET.REL.NODEC R4 `(_Z11life_kernelPiS_iiii) ;  /* 0xffffffe404f47950 */ /* 0x000fec0003c3ffff */
        .weak           $__internal_1_$__cuda_sm20_rem_s16
        .type           $__internal_1_$__cuda_sm20_rem_s16,@function
        .size           $__internal_1_$__cuda_sm20_rem_s16,($__internal_2_$__cuda_sm20_rem_u16 - $__internal_1_$__cuda_sm20_rem_s16)
$__internal_1_$__cuda_sm20_rem_s16:
[----:B------:R-:W-:Y:S01]  /*1830*/  IABS R20, R2 ;  /* 0x0000000200147213 */ /* 0x000fe20000000000 */
[----:B------:R-:W-:-:S03]  /*1840*/  IMAD.MOV.U32 R17, RZ, RZ, 0x4b800000 ;  /* 0x4b800000ff117424 */ /* 0x000fc600078e00ff */
[----:B------:R-:W0:Y:S02]  /*1850*/  I2F.U16 R15, R20 ;  /* 0x00000014000f7306 */ /* 0x000e240000101000 */
[C---:B0-----:R-:W-:Y:S02]  /*1860*/  FSETP.GEU.AND P2, PT, |R15|.reuse, 1.175494350822287508e-38, PT ;  /* 0x008000000f00780b */ /* 0x041fe40003f4e200 */
[----:B------:R-:W-:Y:S02]  /*1870*/  FSETP.GT.AND P1, PT, |R15|, 8.50705917302346158658e+37, PT ;  /* 0x7e8000000f00780b */ /* 0x000fe40003f24200 */
[----:B------:R-:W-:-:S04]  /*1880*/  FSEL R17, R17, 1, !P2 ;  /* 0x3f80000011117808 */ /* 0x000fc80005000000 */
[----:B------:R-:W-:Y:S02]  /*1890*/  FSEL R18, R17, 0.25, !P1 ;  /* 0x3e80000011127808 */ /* 0x000fe40004800000 */
[----:B------:R-:W-:-:S03]  /*18a0*/  ISETP.NE.AND P1, PT, R2, RZ, PT ;  /* 0x000000ff0200720c */ /* 0x000fc60003f25270 */
[----:B------:R-:W-:Y:S01]  /*18b0*/  FMUL R19, R15, R18 ;  /* 0x000000120f137220 */ /* 0x000fe20000400000 */
[----:B------:R-:W-:Y:S02]  /*18c0*/  IABS R15, R3 ;  /* 0x00000003000f7213 */ /* 0x000fe40000000000 */
[----:B------:R-:W-:Y:S02]  /*18d0*/  SHF.R.U32.HI R3, RZ, 0x1f, R3 ;  /* 0x0000001fff037819 */ /* 0x000fe40000011603 */
[----:B------:R-:W-:Y:S08]  /*18e0*/  I2F.U16.RZ R17, R15 ;  /* 0x0000000f00117306 */ /* 0x000ff0000010d000 */
[----:B------:R-:W0:Y:S02]  /*18f0*/  MUFU.RCP R19, R19 ;  /* 0x0000001300137308 */ /* 0x000e240000001000 */
[----:B0-----:R-:W-:-:S04]  /*1900*/  FMUL R18, R18, R19 ;  /* 0x0000001312127220 */ /* 0x001fc80000400000 */
[----:B------:R-:W-:-:S04]  /*1910*/  VIADD R18, R18, 0x2 ;  /* 0x0000000212127836 */ /* 0x000fc80000000000 */
[----:B------:R-:W-:Y:S01]  /*1920*/  FMUL.RZ R17, R17, R18 ;  /* 0x0000001211117220 */ /* 0x000fe2000040c000 */
[----:B------:R-:W-:Y:S01]  /*1930*/  IABS R18, R2 ;  /* 0x0000000200127213 */ /* 0x000fe20000000000 */
[----:B------:R-:W-:-:S04]  /*1940*/  IMAD.MOV.U32 R2, RZ, RZ, R14 ;  /* 0x000000ffff027224 */ /* 0x000fc800078e000e */
[----:B------:R-:W0:Y:S01]  /*1950*/  F2I.U32.TRUNC.NTZ R17, R17 ;  /* 0x0000001100117305 */ /* 0x000e22000020f000 */
[----:B------:R-:W-:Y:S01]  /*1960*/  IMAD.MOV R20, RZ, RZ, -R18 ;  /* 0x000000ffff147224 */ /* 0x000fe200078e0a12 */
[----:B0-----:R-:W-:-:S05]  /*1970*/  LOP3.LUT R18, R17, 0xffff, RZ, 0xc0, !PT ;  /* 0x0000ffff11127812 */ /* 0x001fca00078ec0ff */
[----:B------:R-:W-:Y:S02]  /*1980*/  IMAD R18, R18, R20, R15 ;  /* 0x0000001412127224 */ /* 0x000fe400078e020f */
[----:B------:R-:W-:-:S05]  /*1990*/  IMAD.MOV R15, RZ, RZ, -R3 ;  /* 0x000000ffff0f7224 */ /* 0x000fca00078e0a03 */
[----:B------:R-:W-:-:S05]  /*19a0*/  LOP3.LUT R18, R15, R18, RZ, 0x3c, !PT ;  /* 0x000000120f127212 */ /* 0x000fca00078e3cff */
[----:B------:R-:W-:Y:S02]  /*19b0*/  IMAD.IADD R18, R3, 0x1, R18 ;  /* 0x0000000103127824 */ /* 0x000fe400078e0212 */
[----:B------:R-:W-:Y:S02]  /*19c0*/  IMAD.MOV.U32 R3, RZ, RZ, 0x0 ;  /* 0x00000000ff037424 */ /* 0x000fe400078e00ff */
[----:B------:R-:W-:Y:S02]  /*19d0*/  @!P1 IMAD.MOV.U32 R18, RZ, RZ, -0x1 ;  /* 0xffffffffff129424 */ /* 0x000fe400078e00ff */
[----:B------:R-:W-:Y:S05]  /*19e0*/  RET.REL.NODEC R2 `(_Z11life_kernelPiS_iiii) ;  /* 0xffffffe402847950 */ /* 0x000fea0003c3ffff */
        .weak           $__internal_2_$__cuda_sm20_rem_u16
        .type           $__internal_2_$__cuda_sm20_rem_u16,@function
        .size           $__internal_2_$__cuda_sm20_rem_u16,(.L_x_28 - $__internal_2_$__cuda_sm20_rem_u16)
$__internal_2_$__cuda_sm20_rem_u16:
[----:B------:R-:W0:Y:S01]  /*19f0*/  I2F.U16 R3, R2 ;  /* 0x0000000200037306 */ /* 0x000e220000101000 */
[----:B------:R-:W-:Y:S01]  /*1a00*/  IMAD.MOV.U32 R16, RZ, RZ, 0x4b800000 ;  /* 0x4b800000ff107424 */ /* 0x000fe200078e00ff */
[C---:B0-----:R-:W-:Y:S02]  /*1a10*/  FSETP.GEU.AND P1, PT, |R3|.reuse, 1.175494350822287508e-38, PT ;  /* 0x008000000300780b */ /* 0x041fe40003f2e200 */
[----:B------:R-:W-:Y:S02]  /*1a20*/  FSETP.GT.AND P0, PT, |R3|, 8.50705917302346158658e+37, PT ;  /* 0x7e8000000300780b */ /* 0x000fe40003f04200 */
[----:B------:R-:W-:-:S04]  /*1a30*/  FSEL R16, R16, 1, !P1 ;  /* 0x3f80000010107808 */ /* 0x000fc80004800000 */
[----:B------:R-:W-:Y:S02]  /*1a40*/  FSEL R16, R16, 0.25, !P0 ;  /* 0x3e80000010107808 */ /* 0x000fe40004000000 */
[----:B------:R-:W-:-:S03]  /*1a50*/  ISETP.NE.U32.AND P0, PT, R2, RZ, PT ;  /* 0x000000ff0200720c */ /* 0x000fc60003f05070 */
[----:B------:R-:W-:Y:S02]  /*1a60*/  FMUL R18, R3, R16 ;  /* 0x0000001003127220 */ /* 0x000fe40000400000 */
[----:B------:R-:W-:Y:S08]  /*1a70*/  I2F.U16.RZ R3, R17 ;  /* 0x0000001100037306 */ /* 0x000ff0000010d000 */
[----:B------:R-:W0:Y:S02]  /*1a80*/  MUFU.RCP R19, R18 ;  /* 0x0000001200137308 */ /* 0x000e240000001000 */
[----:B0-----:R-:W-:-:S04]  /*1a90*/  FMUL R19, R16, R19 ;  /* 0x0000001310137220 */ /* 0x001fc80000400000 */
[----:B------:R-:W-:-:S04]  /*1aa0*/  VIADD R16, R19, 0x2 ;  /* 0x0000000213107836 */ /* 0x000fc80000000000 */
[----:B------:R-:W-:-:S06]  /*1ab0*/  FMUL.RZ R16, R3, R16 ;  /* 0x0000001003107220 */ /* 0x000fcc000040c000 */
[----:B------:R-:W0:Y:S02]  /*1ac0*/  F2I.U32.TRUNC.NTZ R16, R16 ;  /* 0x0000001000107305 */ /* 0x000e24000020f000 */
[----:B0-----:R-:W-:-:S05]  /*1ad0*/  LOP3.LUT R3, R16, 0xffff, RZ, 0xc0, !PT ;  /* 0x0000ffff10037812 */ /* 0x001fca00078ec0ff */
[----:B------:R-:W-:-:S04]  /*1ae0*/  IMAD.MOV R3, RZ, RZ, -R3 ;  /* 0x000000ffff037224 */ /* 0x000fc800078e0a03 */
[----:B------:R-:W-:Y:S02]  /*1af0*/  IMAD R19, R2, R3, R17 ;  /* 0x0000000302137224 */ /* 0x000fe400078e0211 */
[----:B------:R-:W-:Y:S02]  /*1b00*/  IMAD.MOV.U32 R2, RZ, RZ, R15 ;  /* 0x000000ffff027224 */ /* 0x000fe400078e000f */
[----:B------:R-:W-:Y:S02]  /*1b10*/  IMAD.MOV.U32 R3, RZ, RZ, 0x0 ;  /* 0x00000000ff037424 */ /* 0x000fe400078e00ff */
[----:B------:R-:W-:Y:S02]  /*1b20*/  @!P0 IMAD.MOV.U32 R19, RZ, RZ, -0x1 ;  /* 0xffffffffff138424 */ /* 0x000fe400078e00ff */
[----:B------:R-:W-:Y:S05]  /*1b30*/  RET.REL.NODEC R2 `(_Z11life_kernelPiS_iiii) ;  /* 0xffffffe402307950 */ /* 0x000fea0003c3ffff */
.L_x_24:
[----:B------:R-:W-:-:S00]  /*1b40*/  BRA `(.L_x_24) ;  /* 0xfffffffc00fc7947 */ /* 0x000fc0000383ffff */
[----:B------:R-:W-:-:S00]  /*1b50*/  NOP ;  /* 0x0000000000007918 */ /* 0x000fc00000000000 */
        /* <DEDUP_REMOVED lines=10> */
.L_x_28:


//--------------------- .text._Z11init_kernelPiii --------------------------
	.section	.text._Z11init_kernelPiii,"ax",@progbits
	.align	128
        .global         _Z11init_kernelPiii
        .type           _Z11init_kernelPiii,@function
        .size           _Z11init_kernelPiii,(.L_x_29 - _Z11init_kernelPiii)
        .other          _Z11init_kernelPiii,@"STO_CUDA_ENTRY STV_DEFAULT"
_Z11init_kernelPiii:
.text._Z11init_kernelPiii:
        /* <DEDUP_REMOVED lines=13> */
[----:B-1----:R-:W-:-:S05]  /*00d0*/  IMAD.HI.U32 R0, R0, UR4, RZ ;  /* 0x0000000400007c27 */ /* 0x002fca000f8e00ff */
[----:B------:R-:W-:-:S05]  /*00e0*/  IADD3 R3, PT, PT, -R0, RZ, RZ ;  /* 0x000000ff00037210 */ /* 0x000fca0007ffe1ff */
[----:B------:R-:W-:Y:S01]  /*00f0*/  IMAD R3, R6, R3, UR4 ;  /* 0x0000000406037e24 */ /* 0x000fe2000f8e0203 */
[----:B------:R-:W0:Y:S04]  /*0100*/  LDCU UR4, c[0x0][0x374] ;  /* 0x00006e80ff0477ac */ /* 0x000e280008000800 */
[----:B------:R-:W-:-:S13]  /*0110*/  ISETP.GE.U32.AND P0, PT, R3, R6, PT ;  /* 0x000000060300720c */ /* 0x000fda0003f06070 */
[----:B------:R-:W-:Y:S01]  /*0120*/  @P0 IMAD.IADD R3, R3, 0x1, -R6 ;  /* 0x0000000103030824 */ /* 0x000fe200078e0a06 */
[----:B0-----:R-:W-:Y:S01]  /*0130*/  ULOP3.LUT UR4, UR4, 0xffff, URZ, 0xc0, !UPT ;  /* 0x0000ffff04047892 */ /* 0x001fe2000f8ec0ff */
[----:B------:R-:W-:-:S03]  /*0140*/  @P0 VIADD R0, R0, 0x1 ;  /* 0x0000000100000836 */ /* 0x000fc60000000000 */
[----:B------:R-:W-:Y:S02]  /*0150*/  ISETP.GE.U32.AND P1, PT, R3, R6, PT ;  /* 0x000000060300720c */ /* 0x000fe40003f26070 */
[----:B------:R-:W-:-:S11]  /*0160*/  MOV R9, UR4 ;  /* 0x0000000400097c02 */ /* 0x000fd60008000f00 */
[----:B------:R-:W-:Y:S01]  /*0170*/  @P1 VIADD R0, R0, 0x1 ;  /* 0x0000000100001836 */ /* 0x000fe20000000000 */
[----:B------:R-:W-:-:S04]  /*0180*/  @!P2 LOP3.LUT R0, RZ, R6, RZ, 0x33, !PT ;  /* 0x00000006ff00a212 */ /* 0x000fc800078e33ff */
[----:B------:R-:W-:-:S07]  /*0190*/  LOP3.LUT R7, R0, 0xffff, RZ, 0xc0, !PT ;  /* 0x0000ffff00077812 */ /* 0x000fce00078ec0ff */
[----:B------:R-:W-:Y:S05]  /*01a0*/  CALL.REL.NOINC `($__internal_3_$__cuda_sm20_div_u16) ;  /* 0x0000000000647944 */ /* 0x000fea0003c00000 */
[----:B------:R-:W0:Y:S01]  /*01b0*/  S2R R8, SR_TID.X ;  /* 0x0000000000087919 */ /* 0x000e220000002100 */
[----:B------:R-:W-:Y:S01]  /*01c0*/  LOP3.LUT R2, R9, 0xffff, RZ, 0xc0, !PT ;  /* 0x0000ffff09027812 */ /* 0x000fe200078ec0ff */
[----:B------:R-:W1:Y:S01]  /*01d0*/  LDCU.64 UR6, c[0x0][0x358] ;  /* 0x00006b00ff0677ac */ /* 0x000e620008000a00 */
[----:B------:R-:W-:Y:S02]  /*01e0*/  LOP3.LUT R9, R0, 0xffff, RZ, 0xc0, !PT ;  /* 0x0000ffff00097812 */ /* 0x000fe400078ec0ff */
[----:B------:R-:W-:Y:S02]  /*01f0*/  MOV R10, 0x220 ;  /* 0x00000220000a7802 */ /* 0x000fe40000000f00 */
[----:B01----:R-:W-:-:S07]  /*0200*/  LOP3.LUT R7, R8, 0xffff, RZ, 0xc0, !PT ;  /* 0x0000ffff08077812 */ /* 0x003fce00078ec0ff */
[----:B------:R-:W-:Y:S05]  /*0210*/  CALL.REL.NOINC `($__internal_3_$__cuda_sm20_div_u16) ;  /* 0x0000000000487944 */ /* 0x000fea0003c00000 */
[----:B------:R-:W-:Y:S01]  /*0220*/  PRMT R3, R0, 0x9910, RZ ;  /* 0x0000991000037816 */ /* 0x000fe200000000ff */
[----:B------:R-:W0:Y:S01]  /*0230*/  S2UR UR4, SR_CTAID.Y ;  /* 0x00000000000479c3 */ /* 0x000e220000002600 */
[C---:B------:R-:W-:Y:S02]  /*0240*/  PRMT R4, R9.reuse, 0x9910, RZ ;  /* 0x0000991009047816 */ /* 0x040fe400000000ff */
[----:B------:R-:W-:-:S03]  /*0250*/  LOP3.LUT R9, R9, 0xffff, RZ, 0xc0, !PT ;  /* 0x0000ffff09097812 */ /* 0x000fc600078ec0ff */
[----:B------:R-:W-:Y:S02]  /*0260*/  IMAD R3, R3, R4, RZ ;  /* 0x0000000403037224 */ /* 0x000fe400078e02ff */
[----:B------:R-:W1:Y:S02]  /*0270*/  LDC.64 R4, c[0x0][0x380] ;  /* 0x0000e000ff047b82 */ /* 0x000e640000000a00 */
[----:B------:R-:W-:-:S05]  /*0280*/  IMAD.MOV R3, RZ, RZ, -R3 ;  /* 0x000000ffff037224 */ /* 0x000fca00078e0a03 */
[----:B------:R-:W-:-:S05]  /*0290*/  PRMT R3, R3, 0x7710, RZ ;  /* 0x0000771003037816 */ /* 0x000fca00000000ff */
[----:B------:R-:W-:Y:S02]  /*02a0*/  IMAD.IADD R3, R3, 0x1, R8 ;  /* 0x0000000103037824 */ /* 0x000fe400078e0208 */
[----:B0-----:R-:W-:-:S03]  /*02b0*/  IMAD R2, R2, UR4, R9 ;  /* 0x0000000402027c24 */ /* 0x001fc6000f8e0209 */
[----:B------:R-:W-:-:S05]  /*02c0*/  LOP3.LUT R3, R3, 0xffff, RZ, 0xc0, !PT ;  /* 0x0000ffff03037812 */ /* 0x000fca00078ec0ff */
[----:B------:R-:W-:-:S04]  /*02d0*/  IMAD R7, R0, R2, R3 ;  /* 0x0000000200077224 */ /* 0x000fc800078e0203 */
[----:B------:R-:W-:-:S04]  /*02e0*/  IMAD.HI.U32 R0, R7, -0x55555555, RZ ;  /* 0xaaaaaaab07007827 */ /* 0x000fc800078e00ff */
[----:B-1----:R-:W-:Y:S01]  /*02f0*/  IMAD.WIDE.U32 R2, R7, 0x4, R4 ;  /* 0x0000000407027825 */ /* 0x002fe200078e0004 */
[----:B------:R-:W-:-:S05]  /*0300*/  SHF.R.U32.HI R0, RZ, 0x1, R0 ;  /* 0x00000001ff007819 */ /* 0x000fca0000011600 */
[----:B------:R-:W-:-:S05]  /*0310*/  IMAD R7, R0, -0x3, R7 ;  /* 0xfffffffd00077824 */ /* 0x000fca00078e0207 */
[----:B------:R-:W-:Y:S01]  /*0320*/  STG.E desc[UR6][R2.64], R7 ;  /* 0x0000000702007986 */ /* 0x000fe2000c101906 */
[----:B------:R-:W-:Y:S05]  /*0330*/  EXIT ;  /* 0x000000000000794d */ /* 0x000fea0003800000 */
        .weak           $__internal_3_$__cuda_sm20_div_u16
        .type           $__internal_3_$__cuda_sm20_div_u16,@function
        .size           $__internal_3_$__cuda_sm20_div_u16,(.L_x_29 - $__internal_3_$__cuda_sm20_div_u16)
$__internal_3_$__cuda_sm20_div_u16:
[----:B------:R-:W0:Y:S01]  /*0340*/  I2F.U16 R3, R9 ;  /* 0x0000000900037306 */ /* 0x000e220000101000 */
[----:B------:R-:W-:Y:S01]  /*0350*/  HFMA2 R4, -RZ, RZ, 15, 0 ;  /* 0x4b800000ff047431 */ /* 0x000fe200000001ff */
        /* <DEDUP_REMOVED lines=9> */
[----:B------:R-:W-:Y:S02]  /*03f0*/  VIADD R4, R5, 0x2 ;  /* 0x0000000205047836 */ /* 0x000fe40000000000 */
[----:B------:R-:W-:Y:S02]  /*0400*/  IMAD.MOV.U32 R5, RZ, RZ, 0x0 ;  /* 0x00000000ff057424 */ /* 0x000fe400078e00ff */
[----:B------:R-:W-:Y:S01]  /*0410*/  FMUL.RZ R3, R3, R4 ;  /* 0x0000000403037220 */ /* 0x000fe2000040c000 */
[----:B------:R-:W-:-:S05]  /*0420*/  MOV R4, R10 ;  /* 0x0000000a00047202 */ /* 0x000fca0000000f00 */
[----:B------:R-:W0:Y:S02]  /*0430*/  F2I.U32.TRUNC.NTZ R3, R3 ;  /* 0x0000000300037305 */ /* 0x000e24000020f000 */
[----:B0-----:R-:W-:Y:S01]  /*0440*/  LOP3.LUT R9, R3, 0xffff, RZ, 0xc0, !PT ;  /* 0x0000ffff03097812 */ /* 0x001fe200078ec0ff */
[----:B------:R-:W-:Y:S01]  /*0450*/  @!P0 IMAD.MOV.U32 R9, RZ, RZ, -0x1 ;  /* 0xffffffffff098424 */ /* 0x000fe200078e00ff */
[----:B------:R-:W-:Y:S06]  /*0460*/  RET.REL.NODEC R4 `(_Z11init_kernelPiii) ;  /* 0xfffffff804e47950 */ /* 0x000fec0003c3ffff */
.L_x_25:
        /* <DEDUP_REMOVED lines=9> */
.L_x_29:


//--------------------- .nv.shared._Z11life_kernelPiS_iiii --------------------------
	.section	.nv.shared._Z11life_kernelPiS_iiii,"aw",@nobits
	.sectionflags	@""
	.align	16
	.zero		1024


//--------------------- .nv.shared.reserved.0     --------------------------
	.section	.nv.shared.reserved.0,"aw",@nobits
	.weak		__nv_reservedSMEM_offset_0_alias
	.size		__nv_reservedSMEM_offset_0_alias, 0, 64
	.other		__nv_reservedSMEM_offset_0_alias,@"STO_CUDA_RESERVED_SHARED STV_DEFAULT"
__nv_reservedSMEM_offset_0_alias:
	.zero		0
	.zero		64


//--------------------- .nv.shared._Z11init_kernelPiii --------------------------
	.section	.nv.shared._Z11init_kernelPiii,"aw",@nobits
	.sectionflags	@""
	.align	16
	.zero		1024


//--------------------- .nv.constant0._Z11life_kernelPiS_iiii --------------------------
	.section	.nv.constant0._Z11life_kernelPiS_iiii,"a",@progbits
	.sectionflags	@""
	.align	4
.nv.constant0._Z11life_kernelPiS_iiii:
	.zero		928


//--------------------- .nv.constant0._Z11init_kernelPiii --------------------------
	.section	.nv.constant0._Z11init_kernelPiii,"a",@progbits
	.sectionflags	@""
	.align	4
.nv.constant0._Z11init_kernelPiii:
	.zero		912


//--------------------- SYMBOLS --------------------------

	.type		.nv.reservedSmem.offset0,@object
	.size		.nv.reservedSmem.offset0,0x4
	.type		.nv.reservedSmem.cap,@object
	.size		.nv.reservedSmem.cap,0x4
